//
// Generated by NVIDIA NVVM Compiler
//
// Compiler Build ID: CL-36424714
// Cuda compilation tools, release 13.0, V13.0.88
// Based on NVVM 20.0.0
//

.version 9.0
.target sm_100
.address_size 64

	// .globl	willr_batch_f32

.visible .entry willr_batch_f32(
	.param .u64 .ptr .align 1 willr_batch_f32_param_0,
	.param .u64 .ptr .align 1 willr_batch_f32_param_1,
	.param .u64 .ptr .align 1 willr_batch_f32_param_2,
	.param .u64 .ptr .align 1 willr_batch_f32_param_3,
	.param .u64 .ptr .align 1 willr_batch_f32_param_4,
	.param .u64 .ptr .align 1 willr_batch_f32_param_5,
	.param .u64 .ptr .align 1 willr_batch_f32_param_6,
	.param .u32 willr_batch_f32_param_7,
	.param .u32 willr_batch_f32_param_8,
	.param .u32 willr_batch_f32_param_9,
	.param .u32 willr_batch_f32_param_10,
	.param .u64 .ptr .align 1 willr_batch_f32_param_11
)
{
	.reg .pred 	%p<39>;
	.reg .b32 	%r<64>;
	.reg .b32 	%f<70>;
	.reg .b64 	%rd<90>;

	ld.param.u64 	%rd24, [willr_batch_f32_param_0];
	ld.param.u64 	%rd22, [willr_batch_f32_param_1];
	ld.param.u64 	%rd23, [willr_batch_f32_param_2];
	ld.param.u64 	%rd25, [willr_batch_f32_param_3];
	ld.param.u64 	%rd26, [willr_batch_f32_param_4];
	ld.param.u64 	%rd27, [willr_batch_f32_param_5];
	ld.param.u64 	%rd28, [willr_batch_f32_param_6];
	ld.param.u32 	%r25, [willr_batch_f32_param_7];
	ld.param.u32 	%r26, [willr_batch_f32_param_8];
	ld.param.u32 	%r27, [willr_batch_f32_param_9];
	ld.param.u32 	%r28, [willr_batch_f32_param_10];
	ld.param.u64 	%rd29, [willr_batch_f32_param_11];
	cvta.to.global.u64 	%rd1, %rd27;
	cvta.to.global.u64 	%rd2, %rd26;
	cvta.to.global.u64 	%rd3, %rd25;
	cvta.to.global.u64 	%rd4, %rd28;
	cvta.to.global.u64 	%rd5, %rd29;
	cvta.to.global.u64 	%rd6, %rd24;
	mov.u32 	%r1, %ctaid.x;
	setp.ge.s32 	%p1, %r1, %r28;
	@%p1 bra 	$L__BB0_30;
	mul.lo.s32 	%r2, %r25, %r1;
	mov.u32 	%r3, %tid.x;
	setp.ge.s32 	%p2, %r3, %r25;
	@%p2 bra 	$L__BB0_4;
	mov.u32 	%r4, %ntid.x;
	mov.u32 	%r58, %r3;
$L__BB0_3:
	add.s32 	%r29, %r58, %r2;
	mul.wide.s32 	%rd30, %r29, 4;
	add.s64 	%rd31, %rd5, %rd30;
	mov.b32 	%r30, 2143289344;
	st.global.u32 	[%rd31], %r30;
	add.s32 	%r58, %r58, %r4;
	setp.lt.s32 	%p3, %r58, %r25;
	@%p3 bra 	$L__BB0_3;
$L__BB0_4:
	bar.sync 	0;
	setp.ne.s32 	%p4, %r3, 0;
	setp.ge.s32 	%p5, %r26, %r25;
	or.pred  	%p6, %p4, %p5;
	@%p6 bra 	$L__BB0_30;
	cvta.to.global.u64 	%rd32, %rd22;
	mul.wide.u32 	%rd33, %r1, 4;
	add.s64 	%rd34, %rd32, %rd33;
	ld.global.nc.u32 	%r7, [%rd34];
	cvt.u64.u32 	%rd7, %r7;
	setp.lt.s32 	%p7, %r7, 1;
	@%p7 bra 	$L__BB0_30;
	cvt.u32.u64 	%r31, %rd7;
	add.s32 	%r8, %r31, %r26;
	setp.gt.s32 	%p8, %r8, %r25;
	@%p8 bra 	$L__BB0_30;
	add.s32 	%r63, %r8, -1;
	cvta.to.global.u64 	%rd35, %rd23;
	shl.b64 	%rd36, %rd7, 2;
	add.s64 	%rd8, %rd35, %rd36;
	add.s32 	%r32, %r25, %r8;
	and.b32  	%r33, %r32, 1;
	setp.eq.b32 	%p9, %r33, 1;
	mov.f32 	%f67, 0f7FC00000;
	@%p9 bra 	$L__BB0_15;
	cvt.s64.s32 	%rd9, %r8;
	mul.wide.s32 	%rd37, %r8, 4;
	add.s64 	%rd38, %rd6, %rd37;
	ld.global.nc.f32 	%f1, [%rd38+-4];
	abs.f32 	%f20, %f1;
	setp.nan.f32 	%p10, %f20, %f20;
	@%p10 bra 	$L__BB0_14;
	shl.b64 	%rd39, %rd9, 2;
	add.s64 	%rd40, %rd4, %rd39;
	ld.global.nc.u32 	%r34, [%rd40];
	sub.s64 	%rd41, %rd9, %rd7;
	add.s64 	%rd10, %rd41, 1;
	shl.b64 	%rd42, %rd10, 2;
	add.s64 	%rd43, %rd4, %rd42;
	ld.global.nc.u32 	%r35, [%rd43+-4];
	setp.ne.s32 	%p11, %r34, %r35;
	@%p11 bra 	$L__BB0_14;
	ld.global.nc.u32 	%r10, [%rd8];
	setp.lt.s32 	%p12, %r10, 0;
	setp.ge.s32 	%p13, %r10, %r27;
	or.pred  	%p14, %p12, %p13;
	@%p14 bra 	$L__BB0_14;
	mov.b32 	%r36, -1;
	shl.b32 	%r37, %r36, %r10;
	mul.wide.u32 	%rd44, %r10, 4;
	add.s64 	%rd45, %rd3, %rd44;
	ld.global.nc.u32 	%r38, [%rd45];
	add.s32 	%r39, %r37, %r8;
	add.s32 	%r40, %r39, %r38;
	cvt.s64.s32 	%rd46, %r38;
	add.s64 	%rd47, %rd10, %rd46;
	shl.b64 	%rd48, %rd47, 2;
	add.s64 	%rd49, %rd2, %rd48;
	ld.global.nc.f32 	%f24, [%rd49+-4];
	mul.wide.s32 	%rd50, %r40, 4;
	add.s64 	%rd51, %rd2, %rd50;
	ld.global.nc.f32 	%f25, [%rd51];
	max.f32 	%f2, %f24, %f25;
	add.s64 	%rd52, %rd1, %rd48;
	ld.global.nc.f32 	%f26, [%rd52+-4];
	add.s64 	%rd53, %rd1, %rd50;
	ld.global.nc.f32 	%f27, [%rd53];
	min.f32 	%f3, %f26, %f27;
	abs.f32 	%f28, %f2;
	setp.equ.f32 	%p15, %f28, 0f7F800000;
	abs.f32 	%f29, %f3;
	setp.equ.f32 	%p16, %f29, 0f7F800000;
	or.pred  	%p17, %p15, %p16;
	@%p17 bra 	$L__BB0_14;
	sub.f32 	%f4, %f2, %f3;
	setp.eq.f32 	%p18, %f4, 0f00000000;
	mov.f32 	%f67, 0f00000000;
	@%p18 bra 	$L__BB0_14;
	sub.f32 	%f32, %f2, %f1;
	div.rn.f32 	%f33, %f32, %f4;
	mul.f32 	%f67, %f33, 0fC2C80000;
$L__BB0_14:
	cvt.s64.s32 	%rd54, %r2;
	add.s64 	%rd55, %rd9, %rd54;
	shl.b64 	%rd56, %rd55, 2;
	add.s64 	%rd57, %rd5, %rd56;
	st.global.f32 	[%rd57+-4], %f67;
	mov.u32 	%r63, %r8;
$L__BB0_15:
	setp.eq.s32 	%p19, %r25, %r8;
	@%p19 bra 	$L__BB0_30;
	cvt.u32.u64 	%r41, %rd7;
	sub.s32 	%r62, %r63, %r25;
	add.s32 	%r61, %r63, 2;
	add.s64 	%rd11, %rd6, 4;
	add.s64 	%rd12, %rd5, 4;
	add.s32 	%r60, %r63, %r2;
	mul.wide.s32 	%rd58, %r41, 4;
	sub.s64 	%rd59, %rd4, %rd58;
	add.s64 	%rd13, %rd59, 4;
	shl.b64 	%rd60, %rd7, 2;
	sub.s64 	%rd61, 8, %rd60;
	add.s64 	%rd14, %rd1, %rd61;
	add.s64 	%rd15, %rd4, %rd61;
	add.s64 	%rd16, %rd4, 8;
$L__BB0_17:
	cvt.s64.s32 	%rd17, %r63;
	mul.wide.s32 	%rd18, %r63, 4;
	add.s64 	%rd19, %rd11, %rd18;
	add.s64 	%rd20, %rd16, %rd18;
	ld.global.nc.f32 	%f7, [%rd19+-4];
	abs.f32 	%f35, %f7;
	setp.nan.f32 	%p20, %f35, %f35;
	mov.f32 	%f68, 0f7FC00000;
	@%p20 bra 	$L__BB0_23;
	ld.global.nc.u32 	%r42, [%rd20+-4];
	add.s64 	%rd62, %rd13, %rd18;
	ld.global.nc.u32 	%r43, [%rd62];
	setp.ne.s32 	%p21, %r42, %r43;
	@%p21 bra 	$L__BB0_23;
	ld.global.nc.u32 	%r19, [%rd8];
	setp.lt.s32 	%p22, %r19, 0;
	setp.ge.s32 	%p23, %r19, %r27;
	or.pred  	%p24, %p22, %p23;
	@%p24 bra 	$L__BB0_23;
	mov.b32 	%r44, -1;
	shl.b32 	%r45, %r44, %r19;
	mul.wide.u32 	%rd63, %r19, 4;
	add.s64 	%rd64, %rd3, %rd63;
	ld.global.nc.u32 	%r46, [%rd64];
	add.s32 	%r47, %r46, %r45;
	add.s32 	%r48, %r61, %r47;
	add.s32 	%r49, %r48, -1;
	cvt.s64.s32 	%rd65, %r46;
	cvt.s64.s32 	%rd66, %r7;
	sub.s64 	%rd67, %rd65, %rd66;
	add.s64 	%rd68, %rd67, %rd17;
	shl.b64 	%rd69, %rd68, 2;
	add.s64 	%rd70, %rd2, %rd69;
	ld.global.nc.f32 	%f39, [%rd70+4];
	mul.wide.s32 	%rd71, %r49, 4;
	add.s64 	%rd72, %rd2, %rd71;
	ld.global.nc.f32 	%f40, [%rd72];
	max.f32 	%f8, %f39, %f40;
	add.s64 	%rd73, %rd1, %rd69;
	ld.global.nc.f32 	%f41, [%rd73+4];
	add.s64 	%rd74, %rd1, %rd71;
	ld.global.nc.f32 	%f42, [%rd74];
	min.f32 	%f9, %f41, %f42;
	abs.f32 	%f43, %f8;
	setp.equ.f32 	%p25, %f43, 0f7F800000;
	abs.f32 	%f44, %f9;
	setp.equ.f32 	%p26, %f44, 0f7F800000;
	or.pred  	%p27, %p25, %p26;
	@%p27 bra 	$L__BB0_23;
	sub.f32 	%f10, %f8, %f9;
	setp.eq.f32 	%p28, %f10, 0f00000000;
	mov.f32 	%f68, 0f00000000;
	@%p28 bra 	$L__BB0_23;
	sub.f32 	%f47, %f8, %f7;
	div.rn.f32 	%f48, %f47, %f10;
	mul.f32 	%f68, %f48, 0fC2C80000;
$L__BB0_23:
	mul.wide.s32 	%rd75, %r60, 4;
	add.s64 	%rd21, %rd12, %rd75;
	st.global.f32 	[%rd21+-4], %f68;
	ld.global.nc.f32 	%f13, [%rd19];
	abs.f32 	%f50, %f13;
	setp.nan.f32 	%p29, %f50, %f50;
	mov.f32 	%f69, 0f7FC00000;
	@%p29 bra 	$L__BB0_29;
	ld.global.nc.u32 	%r50, [%rd20];
	shl.b64 	%rd76, %rd17, 2;
	add.s64 	%rd77, %rd15, %rd76;
	ld.global.nc.u32 	%r51, [%rd77];
	setp.ne.s32 	%p30, %r50, %r51;
	@%p30 bra 	$L__BB0_29;
	ld.global.nc.u32 	%r20, [%rd8];
	setp.lt.s32 	%p31, %r20, 0;
	setp.ge.s32 	%p32, %r20, %r27;
	or.pred  	%p33, %p31, %p32;
	@%p33 bra 	$L__BB0_29;
	mov.b32 	%r52, -1;
	shl.b32 	%r53, %r52, %r20;
	mul.wide.u32 	%rd78, %r20, 4;
	add.s64 	%rd79, %rd3, %rd78;
	ld.global.nc.u32 	%r54, [%rd79];
	add.s32 	%r55, %r54, %r53;
	add.s32 	%r56, %r61, %r55;
	cvt.s64.s32 	%rd80, %r54;
	add.s64 	%rd81, %rd80, %rd17;
	shl.b64 	%rd82, %rd81, 2;
	mul.wide.u32 	%rd83, %r7, 4;
	sub.s64 	%rd84, %rd2, %rd83;
	add.s64 	%rd85, %rd84, %rd82;
	ld.global.nc.f32 	%f54, [%rd85+8];
	mul.wide.s32 	%rd86, %r56, 4;
	add.s64 	%rd87, %rd2, %rd86;
	ld.global.nc.f32 	%f55, [%rd87];
	max.f32 	%f14, %f54, %f55;
	add.s64 	%rd88, %rd14, %rd82;
	ld.global.nc.f32 	%f56, [%rd88];
	add.s64 	%rd89, %rd1, %rd86;
	ld.global.nc.f32 	%f57, [%rd89];
	min.f32 	%f15, %f56, %f57;
	abs.f32 	%f58, %f14;
	setp.equ.f32 	%p34, %f58, 0f7F800000;
	abs.f32 	%f59, %f15;
	setp.equ.f32 	%p35, %f59, 0f7F800000;
	or.pred  	%p36, %p34, %p35;
	@%p36 bra 	$L__BB0_29;
	sub.f32 	%f16, %f14, %f15;
	setp.eq.f32 	%p37, %f16, 0f00000000;
	mov.f32 	%f69, 0f00000000;
	@%p37 bra 	$L__BB0_29;
	sub.f32 	%f62, %f14, %f13;
	div.rn.f32 	%f63, %f62, %f16;
	mul.f32 	%f69, %f63, 0fC2C80000;
$L__BB0_29:
	cvt.u32.u64 	%r57, %rd17;
	st.global.f32 	[%rd21], %f69;
	add.s32 	%r63, %r57, 2;
	add.s32 	%r62, %r62, 2;
	add.s32 	%r61, %r61, 2;
	add.s32 	%r60, %r60, 2;
	setp.ne.s32 	%p38, %r62, 0;
	@%p38 bra 	$L__BB0_17;
$L__BB0_30:
	ret;

}


// ===== COMPILED SASS (sm_100) =====

	.target	sm_100

	.elftype	@"ET_EXEC"


//--------------------- .note.nv.tkinfo           --------------------------
	.section	.note.nv.tkinfo,"",@"SHT_NOTE"
	.sectionflags	@"SHF_NOTE_NV_TKINFO"
	.tkinfo
        /*0018*/ 	.word	0x00000002
        /*0030*/ 	.string	""
        /*0030*/ 	.string	"ptxas"
        /*0030*/ 	.string	"Cuda compilation tools, release 13.0, V13.0.88"
        /*0030*/ 	.string	"Build cuda_13.0.r13.0/compiler.36424714_0"
        /*0030*/ 	.string	"-arch sm_100 -m 64 "



//--------------------- .note.nv.cuinfo           --------------------------
	.section	.note.nv.cuinfo,"",@"SHT_NOTE"
	.sectionflags	@"SHF_NOTE_NV_CUINFO"
        /*0018*/ 	.short	0x0002
        /*001a*/ 	.short	0x0064
        /*001c*/ 	.short	0x0082
	.zero		2


//--------------------- .nv.info                  --------------------------
	.section	.nv.info,"",@"SHT_CUDA_INFO"
	.align	4


	//----- nvinfo : EIATTR_REGCOUNT
	.align		4
        /*0000*/ 	.byte	0x04, 0x2f
        /*0002*/ 	.short	(.L_1 - .L_0)
	.align		4
.L_0:
        /*0004*/ 	.word	index@(willr_batch_f32)
        /*0008*/ 	.word	0x00000018


	//----- nvinfo : EIATTR_FRAME_SIZE
	.align		4
.L_1:
        /*000c*/ 	.byte	0x04, 0x11
        /*000e*/ 	.short	(.L_3 - .L_2)
	.align		4
.L_2:
        /*0010*/ 	.word	index@($__internal_0_$__cuda_sm3x_div_rn_noftz_f32_slowpath)
        /*0014*/ 	.word	0x00000000


	//----- nvinfo : EIATTR_FRAME_SIZE
	.align		4
.L_3:
        /*0018*/ 	.byte	0x04, 0x11
        /*001a*/ 	.short	(.L_5 - .L_4)
	.align		4
.L_4:
        /*001c*/ 	.word	index@(willr_batch_f32)
        /*0020*/ 	.word	0x00000000


	//----- nvinfo : EIATTR_MIN_STACK_SIZE
	.align		4
.L_5:
        /*0024*/ 	.byte	0x04, 0x12
        /*0026*/ 	.short	(.L_7 - .L_6)
	.align		4
.L_6:
        /*0028*/ 	.word	index@(willr_batch_f32)
        /*002c*/ 	.word	0x00000000
.L_7:


//--------------------- .nv.compat                --------------------------
	.section	.nv.compat,"",@"SHT_CUDA_COMPAT_INFO"
	.align	4
        /*0000*/ 	.byte	0x02, 0x09, 0x00, 0x00, 0x02, 0x02, 0x01, 0x00, 0x02, 0x05, 0x05, 0x00, 0x03, 0x07, 0x01, 0x01
        /*0010*/ 	.byte	0x02, 0x03, 0x00, 0x00, 0x02, 0x06, 0x01, 0x00, 0x04, 0x0b, 0x08, 0x00, 0x01, 0x00, 0x00, 0x00
        /*0020*/ 	.byte	0x00, 0x00, 0x00, 0x00


//--------------------- .nv.info.willr_batch_f32  --------------------------
	.section	.nv.info.willr_batch_f32,"",@"SHT_CUDA_INFO"
	.sectionflags	@""
	.align	4


	//----- nvinfo : EIATTR_CUDA_API_VERSION
	.align		4
        /*0000*/ 	.byte	0x04, 0x37
        /*0002*/ 	.short	(.L_9 - .L_8)
.L_8:
        /*0004*/ 	.word	0x00000082


	//----- nvinfo : EIATTR_KPARAM_INFO
	.align		4
.L_9:
        /*0008*/ 	.byte	0x04, 0x17
        /*000a*/ 	.short	(.L_11 - .L_10)
.L_10:
        /*000c*/ 	.word	0x00000000
        /*0010*/ 	.short	0x000b
        /*0012*/ 	.short	0x0048
        /*0014*/ 	.byte	0x00, 0xf5, 0x21, 0x00


	//----- nvinfo : EIATTR_KPARAM_INFO
	.align		4
.L_11:
        /*0018*/ 	.byte	0x04, 0x17
        /*001a*/ 	.short	(.L_13 - .L_12)
.L_12:
        /*001c*/ 	.word	0x00000000
        /*0020*/ 	.short	0x000a
        /*0022*/ 	.short	0x0044
        /*0024*/ 	.byte	0x00, 0xf0, 0x11, 0x00


	//----- nvinfo : EIATTR_KPARAM_INFO
	.align		4
.L_13:
        /*0028*/ 	.byte	0x04, 0x17
        /*002a*/ 	.short	(.L_15 - .L_14)
.L_14:
        /*002c*/ 	.word	0x00000000
        /*0030*/ 	.short	0x0009
        /*0032*/ 	.short	0x0040
        /*0034*/ 	.byte	0x00, 0xf0, 0x11, 0x00


	//----- nvinfo : EIATTR_KPARAM_INFO
	.align		4
.L_15:
        /*0038*/ 	.byte	0x04, 0x17
        /*003a*/ 	.short	(.L_17 - .L_16)
.L_16:
        /*003c*/ 	.word	0x00000000
        /*0040*/ 	.short	0x0008
        /*0042*/ 	.short	0x003c
        /*0044*/ 	.byte	0x00, 0xf0, 0x11, 0x00


	//----- nvinfo : EIATTR_KPARAM_INFO
	.align		4
.L_17:
        /*0048*/ 	.byte	0x04, 0x17
        /*004a*/ 	.short	(.L_19 - .L_18)
.L_18:
        /*004c*/ 	.word	0x00000000
        /*0050*/ 	.short	0x0007
        /*0052*/ 	.short	0x0038
        /*0054*/ 	.byte	0x00, 0xf0, 0x11, 0x00


	//----- nvinfo : EIATTR_KPARAM_INFO
	.align		4
.L_19:
        /*0058*/ 	.byte	0x04, 0x17
        /*005a*/ 	.short	(.L_21 - .L_20)
.L_20:
        /*005c*/ 	.word	0x00000000
        /*0060*/ 	.short	0x0006
        /*0062*/ 	.short	0x0030
        /*0064*/ 	.byte	0x00, 0xf5, 0x21, 0x00


	//----- nvinfo : EIATTR_KPARAM_INFO
	.align		4
.L_21:
        /*0068*/ 	.byte	0x04, 0x17
        /*006a*/ 	.short	(.L_23 - .L_22)
.L_22:
        /*006c*/ 	.word	0x00000000
        /*0070*/ 	.short	0x0005
        /*0072*/ 	.short	0x0028
        /*0074*/ 	.byte	0x00, 0xf5, 0x21, 0x00


	//----- nvinfo : EIATTR_KPARAM_INFO
	.align		4
.L_23:
        /*0078*/ 	.byte	0x04, 0x17
        /*007a*/ 	.short	(.L_25 - .L_24)
.L_24:
        /*007c*/ 	.word	0x00000000
        /*0080*/ 	.short	0x0004
        /*0082*/ 	.short	0x0020
        /*0084*/ 	.byte	0x00, 0xf5, 0x21, 0x00


	//----- nvinfo : EIATTR_KPARAM_INFO
	.align		4
.L_25:
        /*0088*/ 	.byte	0x04, 0x17
        /*008a*/ 	.short	(.L_27 - .L_26)
.L_26:
        /*008c*/ 	.word	0x00000000
        /*0090*/ 	.short	0x0003
        /*0092*/ 	.short	0x0018
        /*0094*/ 	.byte	0x00, 0xf5, 0x21, 0x00


	//----- nvinfo : EIATTR_KPARAM_INFO
	.align		4
.L_27:
        /*0098*/ 	.byte	0x04, 0x17
        /*009a*/ 	.short	(.L_29 - .L_28)
.L_28:
        /*009c*/ 	.word	0x00000000
        /*00a0*/ 	.short	0x0002
        /*00a2*/ 	.short	0x0010
        /*00a4*/ 	.byte	0x00, 0xf5, 0x21, 0x00


	//----- nvinfo : EIATTR_KPARAM_INFO
	.align		4
.L_29:
        /*00a8*/ 	.byte	0x04, 0x17
        /*00aa*/ 	.short	(.L_31 - .L_30)
.L_30:
        /*00ac*/ 	.word	0x00000000
        /*00b0*/ 	.short	0x0001
        /*00b2*/ 	.short	0x0008
        /*00b4*/ 	.byte	0x00, 0xf5, 0x21, 0x00


	//----- nvinfo : EIATTR_KPARAM_INFO
	.align		4
.L_31:
        /*00b8*/ 	.byte	0x04, 0x17
        /*00ba*/ 	.short	(.L_33 - .L_32)
.L_32:
        /*00bc*/ 	.word	0x00000000
        /*00c0*/ 	.short	0x0000
        /*00c2*/ 	.short	0x0000
        /*00c4*/ 	.byte	0x00, 0xf5, 0x21, 0x00


	//----- nvinfo : EIATTR_SPARSE_MMA_MASK
	.align		4
.L_33:
        /*00c8*/ 	.byte	0x03, 0x50
        /*00ca*/ 	.short	0x0000


	//----- nvinfo : EIATTR_MAXREG_COUNT
	.align		4
        /*00cc*/ 	.byte	0x03, 0x1b
        /*00ce*/ 	.short	0x00ff


	//----- nvinfo : EIATTR_NUM_BARRIERS
	.align		4
        /*00d0*/ 	.byte	0x02, 0x4c
        /*00d2*/ 	.byte	0x01
	.zero		1


	//----- nvinfo : EIATTR_MERCURY_ISA_VERSION
	.align		4
        /*00d4*/ 	.byte	0x03, 0x5f
        /*00d6*/ 	.short	0x0101


	//----- nvinfo : EIATTR_VRC_CTA_INIT_COUNT
	.align		4
        /*00d8*/ 	.byte	0x02, 0x4a
	.zero		1
	.zero		1


	//----- nvinfo : EIATTR_EXIT_INSTR_OFFSETS
	.align		4
        /*00dc*/ 	.byte	0x04, 0x1c
        /*00de*/ 	.short	(.L_35 - .L_34)


	//   ....[0]....
.L_34:
        /*00e0*/ 	.word	0x00000050


	//   ....[1]....
        /*00e4*/ 	.word	0x000001d0


	//   ....[2]....
        /*00e8*/ 	.word	0x00000260


	//   ....[3]....
        /*00ec*/ 	.word	0x000002a0


	//   ....[4]....
        /*00f0*/ 	.word	0x000008c0


	//   ....[5]....
        /*00f4*/ 	.word	0x00001470


	//----- nvinfo : EIATTR_CRS_STACK_SIZE
	.align		4
.L_35:
        /*00f8*/ 	.byte	0x04, 0x1e
        /*00fa*/ 	.short	(.L_37 - .L_36)
.L_36:
        /*00fc*/ 	.word	0x00000000


	//----- nvinfo : EIATTR_CBANK_PARAM_SIZE
	.align		4
.L_37:
        /*0100*/ 	.byte	0x03, 0x19
        /*0102*/ 	.short	0x0050


	//----- nvinfo : EIATTR_PARAM_CBANK
	.align		4
        /*0104*/ 	.byte	0x04, 0x0a
        /*0106*/ 	.short	(.L_39 - .L_38)
	.align		4
.L_38:
        /*0108*/ 	.word	index@(.nv.constant0.willr_batch_f32)
        /*010c*/ 	.short	0x0380
        /*010e*/ 	.short	0x0050


	//----- nvinfo : EIATTR_SW_WAR
	.align		4
.L_39:
        /*0110*/ 	.byte	0x04, 0x36
        /*0112*/ 	.short	(.L_41 - .L_40)
.L_40:
        /*0114*/ 	.word	0x00000008
.L_41:


//--------------------- .nv.callgraph             --------------------------
	.section	.nv.callgraph,"",@"SHT_CUDA_CALLGRAPH"
	.align	4
	.sectionentsize	8
	.align		4
        /*0000*/ 	.word	0x00000000
	.align		4
        /*0004*/ 	.word	0xffffffff
	.align		4
        /*0008*/ 	.word	0x00000000
	.align		4
        /*000c*/ 	.word	0xfffffffe
	.align		4
        /*0010*/ 	.word	0x00000000
	.align		4
        /*0014*/ 	.word	0xfffffffd
	.align		4
        /*0018*/ 	.word	0x00000000
	.align		4
        /*001c*/ 	.word	0xfffffffc


//--------------------- .text.willr_batch_f32     --------------------------
	.section	.text.willr_batch_f32,"ax",@progbits
	.align	128
        .global         willr_batch_f32
        .type           willr_batch_f32,@function
        .size           willr_batch_f32,(.L_x_20 - willr_batch_f32)
        .other          willr_batch_f32,@"STO_CUDA_ENTRY STV_DEFAULT"
willr_batch_f32:
.text.willr_batch_f32:
[----:B------:R-:W-:Y:S08]  /*0000*/  LDC R1, c[0x0][0x37c] ;  /* 0x0000df00ff017b82 */ /* 0x000ff00000000800 */
[----:B------:R-:W0:Y:S01]  /*0010*/  S2UR UR6, SR_CTAID.X ;  /* 0x00000000000679c3 */ /* 0x000e220000002500 */
[----:B------:R-:W0:Y:S02]  /*0020*/  LDCU UR4, c[0x0][0x3c4] ;  /* 0x00007880ff0477ac */ /* 0x000e240008000800 */
[----:B0-----:R-:W-:-:S06]  /*0030*/  UISETP.GE.AND UP0, UPT, UR6, UR4, UPT ;  /* 0x000000040600728c */ /* 0x001fcc000bf06270 */
[----:B------:R-:W-:-:S13]  /*0040*/  PLOP3.LUT P0, PT, PT, PT, UP0, 0x80, 0x8 ;  /* 0x000000000008781c */ /* 0x000fda0003f0f008 */
[----:B------:R-:W-:Y:S05]  /*0050*/  @P0 EXIT ;  /* 0x000000000000094d */ /* 0x000fea0003800000 */
[----:B------:R-:W0:Y:S01]  /*0060*/  S2R R6, SR_TID.X ;  /* 0x0000000000067919 */ /* 0x000e220000002100 */
[----:B------:R-:W1:Y:S01]  /*0070*/  LDCU UR10, c[0x0][0x3b8] ;  /* 0x00007700ff0a77ac */ /* 0x000e620008000800 */
[----:B------:R-:W-:Y:S01]  /*0080*/  BSSY.RECONVERGENT B0, `(.L_x_0) ;  /* 0x0000010000007945 */ /* 0x000fe20003800200 */
[----:B------:R-:W2:Y:S01]  /*0090*/  LDCU UR7, c[0x0][0x3bc] ;  /* 0x00007780ff0777ac */ /* 0x000ea20008000800 */
[----:B------:R-:W3:Y:S01]  /*00a0*/  LDCU.64 UR22, c[0x0][0x358] ;  /* 0x00006b00ff1677ac */ /* 0x000ee20008000a00 */
[----:B-1----:R-:W-:Y:S02]  /*00b0*/  UIMAD UR14, UR6, UR10, URZ ;  /* 0x0000000a060e72a4 */ /* 0x002fe4000f8e02ff */
[----:B0-----:R-:W-:-:S13]  /*00c0*/  ISETP.GE.AND P0, PT, R6, UR10, PT ;  /* 0x0000000a06007c0c */ /* 0x001fda000bf06270 */
[----:B--23--:R-:W-:Y:S05]  /*00d0*/  @P0 BRA `(.L_x_1) ;  /* 0x0000000000280947 */ /* 0x00cfea0003800000 */
[----:B------:R-:W0:Y:S01]  /*00e0*/  LDC R7, c[0x0][0x360] ;  /* 0x0000d800ff077b82 */ /* 0x000e220000000800 */
[----:B------:R-:W-:Y:S02]  /*00f0*/  IMAD.MOV.U32 R0, RZ, RZ, R6 ;  /* 0x000000ffff007224 */ /* 0x000fe400078e0006 */
[----:B------:R-:W-:-:S05]  /*0100*/  IMAD.MOV.U32 R9, RZ, RZ, 0x7fc00000 ;  /* 0x7fc00000ff097424 */ /* 0x000fca00078e00ff */
[----:B------:R-:W1:Y:S02]  /*0110*/  LDC.64 R4, c[0x0][0x3c8] ;  /* 0x0000f200ff047b82 */ /* 0x000e640000000a00 */
.L_x_2:
[----:B--2---:R-:W-:Y:S02]  /*0120*/  VIADD R3, R0, UR14 ;  /* 0x0000000e00037c36 */ /* 0x004fe40008000000 */
[----:B0-----:R-:W-:Y:S02]  /*0130*/  IMAD.IADD R0, R7, 0x1, R0 ;  /* 0x0000000107007824 */ /* 0x001fe400078e0200 */
[----:B-1----:R-:W-:-:S03]  /*0140*/  IMAD.WIDE R2, R3, 0x4, R4 ;  /* 0x0000000403027825 */ /* 0x002fc600078e0204 */
[----:B------:R-:W-:Y:S02]  /*0150*/  ISETP.GE.AND P0, PT, R0, UR10, PT ;  /* 0x0000000a00007c0c */ /* 0x000fe4000bf06270 */
[----:B------:R2:W-:Y:S11]  /*0160*/  STG.E desc[UR22][R2.64], R9 ;  /* 0x0000000902007986 */ /* 0x0005f6000c101916 */
[----:B------:R-:W-:Y:S05]  /*0170*/  @!P0 BRA `(.L_x_2) ;  /* 0xfffffffc00e88947 */ /* 0x000fea000383ffff */
.L_x_1:
[----:B------:R-:W-:Y:S05]  /*0180*/  BSYNC.RECONVERGENT B0 ;  /* 0x0000000000007941 */ /* 0x000fea0003800200 */
.L_x_0:
[----:B------:R-:W-:Y:S01]  /*0190*/  BAR.SYNC.DEFER_BLOCKING 0x0 ;  /* 0x0000000000007b1d */ /* 0x000fe20000010000 */
[----:B------:R-:W-:-:S06]  /*01a0*/  UISETP.GE.AND UP0, UPT, UR7, UR10, UPT ;  /* 0x0000000a0700728c */ /* 0x000fcc000bf06270 */
[----:B------:R-:W-:-:S04]  /*01b0*/  PLOP3.LUT P0, PT, PT, PT, UP0, 0x80, 0x8 ;  /* 0x000000000008781c */ /* 0x000fc80003f0f008 */
[----:B------:R-:W-:-:S13]  /*01c0*/  ISETP.NE.OR P0, PT, R6, RZ, P0 ;  /* 0x000000ff0600720c */ /* 0x000fda0000705670 */
[----:B------:R-:W-:Y:S05]  /*01d0*/  @P0 EXIT ;  /* 0x000000000000094d */ /* 0x000fea0003800000 */
[----:B------:R-:W0:Y:S02]  /*01e0*/  LDCU.64 UR4, c[0x0][0x388] ;  /* 0x00007100ff0477ac */ /* 0x000e240008000a00 */
[----:B0-----:R-:W-:-:S06]  /*01f0*/  UIMAD.WIDE.U32 UR4, UR6, 0x4, UR4 ;  /* 0x00000004060478a5 */ /* 0x001fcc000f8e0004 */
[----:B--2---:R-:W-:Y:S02]  /*0200*/  IMAD.U32 R2, RZ, RZ, UR4 ;  /* 0x00000004ff027e24 */ /* 0x004fe4000f8e00ff */
[----:B------:R-:W-:-:S05]  /*0210*/  IMAD.U32 R3, RZ, RZ, UR5 ;  /* 0x00000005ff037e24 */ /* 0x000fca000f8e00ff */
[----:B------:R-:W2:Y:S02]  /*0220*/  LDG.E.CONSTANT R2, desc[UR22][R2.64] ;  /* 0x0000001602027981 */ /* 0x000ea4000c1e9900 */
[----:B--2---:R-:W-:-:S13]  /*0230*/  R2UR UR31, R2 ;  /* 0x00000000021f72ca */ /* 0x004fda00000e0000 */
[----:B------:R-:W-:-:S06]  /*0240*/  UISETP.GE.AND UP0, UPT, UR31, 0x1, UPT ;  /* 0x000000011f00788c */ /* 0x000fcc000bf06270 */
[----:B------:R-:W-:-:S13]  /*0250*/  PLOP3.LUT P0, PT, PT, PT, UP0, 0x80, 0x8 ;  /* 0x000000000008781c */ /* 0x000fda0003f0f008 */
[----:B------:R-:W-:Y:S05]  /*0260*/  @!P0 EXIT ;  /* 0x000000000000894d */ /* 0x000fea0003800000 */
[----:B------:R-:W-:-:S04]  /*0270*/  UIADD3 UR6, UPT, UPT, UR31, UR7, URZ ;  /* 0x000000071f067290 */ /* 0x000fc8000fffe0ff */
[----:B------:R-:W-:-:S06]  /*0280*/  UISETP.GT.AND UP0, UPT, UR6, UR10, UPT ;  /* 0x0000000a0600728c */ /* 0x000fcc000bf04270 */
[----:B------:R-:W-:-:S13]  /*0290*/  PLOP3.LUT P0, PT, PT, PT, UP0, 0x80, 0x8 ;  /* 0x000000000008781c */ /* 0x000fda0003f0f008 */
[----:B------:R-:W-:Y:S05]  /*02a0*/  @P0 EXIT ;  /* 0x000000000000094d */ /* 0x000fea0003800000 */
[----:B------:R-:W0:Y:S01]  /*02b0*/  LDCU.64 UR8, c[0x0][0x390] ;  /* 0x00007200ff0877ac */ /* 0x000e220008000a00 */
[----:B------:R-:W-:-:S04]  /*02c0*/  UIADD3 UR4, UPT, UPT, UR6, UR10, URZ ;  /* 0x0000000a06047290 */ /* 0x000fc8000fffe0ff */
[----:B------:R-:W-:Y:S02]  /*02d0*/  ULOP3.LUT UR5, UR4, 0x1, URZ, 0xc0, !UPT ;  /* 0x0000000104057892 */ /* 0x000fe4000f8ec0ff */
[----:B------:R-:W-:Y:S02]  /*02e0*/  UIADD3 UR4, UPT, UPT, UR6, -0x1, URZ ;  /* 0xffffffff06047890 */ /* 0x000fe4000fffe0ff */
[----:B0-----:R-:W-:-:S04]  /*02f0*/  ULEA UR7, UP0, UR31, UR8, 0x2 ;  /* 0x000000081f077291 */ /* 0x001fc8000f8010ff */
[----:B------:R-:W-:Y:S02]  /*0300*/  ULEA.HI.X UR8, UR31, UR9, URZ, 0x2, UP0 ;  /* 0x000000091f087291 */ /* 0x000fe400080f14ff */
[----:B------:R-:W-:Y:S01]  /*0310*/  UISETP.NE.U32.AND UP0, UPT, UR5, 0x1, UPT ;  /* 0x000000010500788c */ /* 0x000fe2000bf05070 */
[----:B------:R-:W-:-:S03]  /*0320*/  MOV R10, UR7 ;  /* 0x00000007000a7c02 */ /* 0x000fc60008000f00 */
[----:B------:R-:W-:-:S05]  /*0330*/  IMAD.U32 R11, RZ, RZ, UR8 ;  /* 0x00000008ff0b7e24 */ /* 0x000fca000f8e00ff */
[----:B------:R-:W-:Y:S05]  /*0340*/  BRA.U !UP0, `(.L_x_3) ;  /* 0x0000000508507547 */ /* 0x000fea000b800000 */
[----:B------:R-:W0:Y:S02]  /*0350*/  LDCU.64 UR4, c[0x0][0x380] ;  /* 0x00007000ff0477ac */ /* 0x000e240008000a00 */
[----:B0-----:R-:W-:-:S06]  /*0360*/  UIMAD.WIDE UR4, UR6, 0x4, UR4 ;  /* 0x00000004060478a5 */ /* 0x001fcc000f8e0204 */
[----:B------:R-:W-:Y:S02]  /*0370*/  IMAD.U32 R2, RZ, RZ, UR4 ;  /* 0x00000004ff027e24 */ /* 0x000fe4000f8e00ff */
[----:B------:R-:W-:-:S05]  /*0380*/  IMAD.U32 R3, RZ, RZ, UR5 ;  /* 0x00000005ff037e24 */ /* 0x000fca000f8e00ff */
[----:B------:R-:W2:Y:S01]  /*0390*/  LDG.E.CONSTANT R2, desc[UR22][R2.64+-0x4] ;  /* 0xfffffc1602027981 */ /* 0x000ea2000c1e9900 */
[----:B------:R-:W-:Y:S01]  /*03a0*/  USHF.R.S32.HI UR4, URZ, 0x1f, UR6 ;  /* 0x0000001fff047899 */ /* 0x000fe20008011406 */
[----:B------:R-:W-:Y:S01]  /*03b0*/  IMAD.MOV.U32 R0, RZ, RZ, 0x7fc00000 ;  /* 0x7fc00000ff007424 */ /* 0x000fe200078e00ff */
[----:B--2---:R-:W-:-:S13]  /*03c0*/  FSETP.NAN.AND P0, PT, |R2|, |R2|, PT ;  /* 0x400000020200720b */ /* 0x004fda0003f08200 */
[----:B------:R-:W-:Y:S05]  /*03d0*/  @P0 BRA `(.L_x_4) ;  /* 0x0000000400080947 */ /* 0x000fea0003800000 */
[----:B------:R-:W0:Y:S01]  /*03e0*/  LDCU.64 UR8, c[0x0][0x3b0] ;  /* 0x00007600ff0877ac */ /* 0x000e220008000a00 */
[----:B------:R-:W-:-:S04]  /*03f0*/  UIADD3 UR10, UP1, UP2, UR6, 0x1, -UR31 ;  /* 0x00000001060a7890 */ /* 0x000fc8000fa3e81f */
[----:B------:R-:W-:Y:S02]  /*0400*/  UIADD3.X UR11, UPT, UPT, UR4, -0x1, URZ, UP1, UP2 ;  /* 0xffffffff040b7890 */ /* 0x000fe40008fe44ff */
[----:B0-----:R-:W-:Y:S02]  /*0410*/  ULEA UR5, UP1, UR10, UR8, 0x2 ;  /* 0x000000080a057291 */ /* 0x001fe4000f8210ff */
[----:B------:R-:W-:Y:S02]  /*0420*/  ULEA UR12, UP0, UR6, UR8, 0x2 ;  /* 0x00000008060c7291 */ /* 0x000fe4000f8010ff */
[----:B------:R-:W-:Y:S02]  /*0430*/  ULEA.HI.X UR7, UR10, UR9, UR11, 0x2, UP1 ;  /* 0x000000090a077291 */ /* 0x000fe400088f140b */
[----:B------:R-:W-:Y:S01]  /*0440*/  ULEA.HI.X UR8, UR6, UR9, UR4, 0x2, UP0 ;  /* 0x0000000906087291 */ /* 0x000fe200080f1404 */
[----:B------:R-:W-:Y:S01]  /*0450*/  MOV R6, UR5 ;  /* 0x0000000500067c02 */ /* 0x000fe20008000f00 */
[----:B------:R-:W-:-:S02]  /*0460*/  IMAD.U32 R4, RZ, RZ, UR12 ;  /* 0x0000000cff047e24 */ /* 0x000fc4000f8e00ff */
[----:B------:R-:W-:Y:S02]  /*0470*/  IMAD.U32 R7, RZ, RZ, UR7 ;  /* 0x00000007ff077e24 */ /* 0x000fe4000f8e00ff */
[----:B------:R-:W-:-:S04]  /*0480*/  IMAD.U32 R5, RZ, RZ, UR8 ;  /* 0x00000008ff057e24 */ /* 0x000fc8000f8e00ff */
[----:B------:R-:W2:Y:S04]  /*0490*/  LDG.E.CONSTANT R7, desc[UR22][R6.64+-0x4] ;  /* 0xfffffc1606077981 */ /* 0x000ea8000c1e9900 */
[----:B------:R-:W2:Y:S02]  /*04a0*/  LDG.E.CONSTANT R4, desc[UR22][R4.64] ;  /* 0x0000001604047981 */ /* 0x000ea4000c1e9900 */
[----:B--2---:R-:W-:-:S13]  /*04b0*/  ISETP.NE.AND P0, PT, R4, R7, PT ;  /* 0x000000070400720c */ /* 0x004fda0003f05270 */
[----:B------:R-:W-:Y:S05]  /*04c0*/  @P0 BRA `(.L_x_4) ;  /* 0x0000000000cc0947 */ /* 0x000fea0003800000 */
[----:B------:R-:W2:Y:S01]  /*04d0*/  LDG.E.CONSTANT R3, desc[UR22][R10.64] ;  /* 0x000000160a037981 */ /* 0x000ea2000c1e9900 */
[----:B------:R-:W2:Y:S02]  /*04e0*/  LDCU UR5, c[0x0][0x3c0] ;  /* 0x00007800ff0577ac */ /* 0x000ea40008000800 */
[----:B--2---:R-:W-:-:S04]  /*04f0*/  ISETP.GE.AND P0, PT, R3, UR5, PT ;  /* 0x0000000503007c0c */ /* 0x004fc8000bf06270 */
[----:B------:R-:W-:-:S13]  /*0500*/  ISETP.LT.OR P0, PT, R3, RZ, P0 ;  /* 0x000000ff0300720c */ /* 0x000fda0000701670 */
[----:B------:R-:W-:Y:S05]  /*0510*/  @P0 BRA `(.L_x_4) ;  /* 0x0000000000b80947 */ /* 0x000fea0003800000 */
[----:B------:R-:W0:Y:S01]  /*0520*/  LDC.64 R8, c[0x0][0x398] ;  /* 0x0000e600ff087b82 */ /* 0x000e220000000a00 */
[----:B------:R-:W1:Y:S07]  /*0530*/  LDCU.128 UR16, c[0x0][0x3a0] ;  /* 0x00007400ff1077ac */ /* 0x000e6e0008000c00 */
[----:B------:R-:W2:Y:S08]  /*0540*/  LDC.64 R6, c[0x0][0x3a8] ;  /* 0x0000ea00ff067b82 */ /* 0x000eb00000000a00 */
[----:B------:R-:W3:Y:S01]  /*0550*/  LDC.64 R4, c[0x0][0x3a0] ;  /* 0x0000e800ff047b82 */ /* 0x000ee20000000a00 */
[----:B0-----:R-:W-:-:S06]  /*0560*/  IMAD.WIDE.U32 R8, R3, 0x4, R8 ;  /* 0x0000000403087825 */ /* 0x001fcc00078e0008 */
[----:B------:R-:W4:Y:S01]  /*0570*/  LDG.E.CONSTANT R8, desc[UR22][R8.64] ;  /* 0x0000001608087981 */ /* 0x000f22000c1e9900 */
[----:B------:R-:W-:-:S05]  /*0580*/  IMAD.MOV.U32 R12, RZ, RZ, -0x1 ;  /* 0xffffffffff0c7424 */ /* 0x000fca00078e00ff */
[----:B------:R-:W-:Y:S02]  /*0590*/  SHF.L.U32 R3, R12, R3, RZ ;  /* 0x000000030c037219 */ /* 0x000fe400000006ff */
[C---:B----4-:R-:W-:Y:S02]  /*05a0*/  IADD3 R14, P0, PT, R8.reuse, UR10, RZ ;  /* 0x0000000a080e7c10 */ /* 0x050fe4000ff1e0ff */
[C---:B------:R-:W-:Y:S02]  /*05b0*/  IADD3 R3, PT, PT, R8.reuse, UR6, R3 ;  /* 0x0000000608037c10 */ /* 0x040fe4000fffe003 */
[----:B------:R-:W-:Y:S01]  /*05c0*/  LEA.HI.X.SX32 R15, R8, UR11, 0x1, P0 ;  /* 0x0000000b080f7c11 */ /* 0x000fe200080f0eff */
[C---:B------:R-:W-:Y:S02]  /*05d0*/  IMAD.SHL.U32 R13, R14.reuse, 0x4, RZ ;  /* 0x000000040e0d7824 */ /* 0x040fe400078e00ff */
[----:B--2---:R-:W-:Y:S01]  /*05e0*/  IMAD.WIDE R6, R3, 0x4, R6 ;  /* 0x0000000403067825 */ /* 0x004fe200078e0206 */
[----:B------:R-:W-:-:S02]  /*05f0*/  SHF.L.U64.HI R14, R14, 0x2, R15 ;  /* 0x000000020e0e7819 */ /* 0x000fc4000001020f */
[----:B-1----:R-:W-:Y:S01]  /*0600*/  IADD3 R12, P1, PT, R13, UR18, RZ ;  /* 0x000000120d0c7c10 */ /* 0x002fe2000ff3e0ff */
[----:B---3--:R-:W-:Y:S01]  /*0610*/  IMAD.WIDE R4, R3, 0x4, R4 ;  /* 0x0000000403047825 */ /* 0x008fe200078e0204 */
[----:B------:R-:W-:Y:S01]  /*0620*/  IADD3 R8, P0, PT, R13, UR16, RZ ;  /* 0x000000100d087c10 */ /* 0x000fe2000ff1e0ff */
[----:B------:R-:W2:Y:S01]  /*0630*/  LDG.E.CONSTANT R7, desc[UR22][R6.64] ;  /* 0x0000001606077981 */ /* 0x000ea2000c1e9900 */
[C---:B------:R-:W-:Y:S02]  /*0640*/  IADD3.X R13, PT, PT, R14.reuse, UR19, RZ, P1, !PT ;  /* 0x000000130e0d7c10 */ /* 0x040fe40008ffe4ff */
[----:B------:R-:W-:Y:S01]  /*0650*/  IADD3.X R9, PT, PT, R14, UR17, RZ, P0, !PT ;  /* 0x000000110e097c10 */ /* 0x000fe200087fe4ff */
[----:B------:R-:W3:Y:S04]  /*0660*/  LDG.E.CONSTANT R5, desc[UR22][R4.64] ;  /* 0x0000001604057981 */ /* 0x000ee8000c1e9900 */
[----:B------:R-:W2:Y:S04]  /*0670*/  LDG.E.CONSTANT R12, desc[UR22][R12.64+-0x4] ;  /* 0xfffffc160c0c7981 */ /* 0x000ea8000c1e9900 */
[----:B------:R-:W3:Y:S01]  /*0680*/  LDG.E.CONSTANT R8, desc[UR22][R8.64+-0x4] ;  /* 0xfffffc1608087981 */ /* 0x000ee2000c1e9900 */
[----:B--2---:R-:W-:-:S02]  /*0690*/  FMNMX R14, R12, R7, PT ;  /* 0x000000070c0e7209 */ /* 0x004fc40003800000 */
[----:B---3--:R-:W-:Y:S02]  /*06a0*/  FMNMX R3, R8, R5, !PT ;  /* 0x0000000508037209 */ /* 0x008fe40007800000 */
[----:B------:R-:W-:-:S04]  /*06b0*/  FSETP.NE.AND P0, PT, |R14|, +INF , PT ;  /* 0x7f8000000e00780b */ /* 0x000fc80003f05200 */
[----:B------:R-:W-:-:S13]  /*06c0*/  FSETP.EQU.OR P0, PT, |R3|, +INF , !P0 ;  /* 0x7f8000000300780b */ /* 0x000fda000470a600 */
[----:B------:R-:W-:Y:S05]  /*06d0*/  @P0 BRA `(.L_x_4) ;  /* 0x0000000000480947 */ /* 0x000fea0003800000 */
[----:B------:R-:W-:Y:S01]  /*06e0*/  FADD R5, R3, -R14 ;  /* 0x8000000e03057221 */ /* 0x000fe20000000000 */
[----:B------:R-:W-:-:S04]  /*06f0*/  IMAD.MOV.U32 R0, RZ, RZ, RZ ;  /* 0x000000ffff007224 */ /* 0x000fc800078e00ff */
[----:B------:R-:W-:-:S13]  /*0700*/  FSETP.NEU.AND P0, PT, R5, RZ, PT ;  /* 0x000000ff0500720b */ /* 0x000fda0003f0d000 */
[----:B------:R-:W-:Y:S05]  /*0710*/  @!P0 BRA `(.L_x_4) ;  /* 0x0000000000388947 */ /* 0x000fea0003800000 */
[----:B------:R-:W0:Y:S01]  /*0720*/  MUFU.RCP R4, R5 ;  /* 0x0000000500047308 */ /* 0x000e220000001000 */
[----:B------:R-:W-:-:S07]  /*0730*/  FADD R0, -R2, R3 ;  /* 0x0000000302007221 */ /* 0x000fce0000000100 */
[----:B------:R-:W1:Y:S01]  /*0740*/  FCHK P0, R0, R5 ;  /* 0x0000000500007302 */ /* 0x000e620000000000 */
[----:B0-----:R-:W-:-:S04]  /*0750*/  FFMA R7, -R5, R4, 1 ;  /* 0x3f80000005077423 */ /* 0x001fc80000000104 */
[----:B------:R-:W-:-:S04]  /*0760*/  FFMA R7, R4, R7, R4 ;  /* 0x0000000704077223 */ /* 0x000fc80000000004 */
[----:B------:R-:W-:-:S04]  /*0770*/  FFMA R2, R0, R7, RZ ;  /* 0x0000000700027223 */ /* 0x000fc800000000ff */
[----:B------:R-:W-:-:S04]  /*0780*/  FFMA R3, -R5, R2, R0 ;  /* 0x0000000205037223 */ /* 0x000fc80000000100 */
[----:B------:R-:W-:Y:S01]  /*0790*/  FFMA R2, R7, R3, R2 ;  /* 0x0000000307027223 */ /* 0x000fe20000000002 */
[----:B-1----:R-:W-:Y:S06]  /*07a0*/  @!P0 BRA `(.L_x_5) ;  /* 0x0000000000108947 */ /* 0x002fec0003800000 */
[----:B------:R-:W-:Y:S02]  /*07b0*/  MOV R3, R5 ;  /* 0x0000000500037202 */ /* 0x000fe40000000f00 */
[----:B------:R-:W-:-:S07]  /*07c0*/  MOV R12, 0x7e0 ;  /* 0x000007e0000c7802 */ /* 0x000fce0000000f00 */
[----:B------:R-:W-:Y:S05]  /*07d0*/  CALL.REL.NOINC `($__internal_0_$__cuda_sm3x_div_rn_noftz_f32_slowpath) ;  /* 0x0000000c00287944 */ /* 0x000fea0003c00000 */
[----:B------:R-:W-:-:S07]  /*07e0*/  IMAD.MOV.U32 R2, RZ, RZ, R0 ;  /* 0x000000ffff027224 */ /* 0x000fce00078e0000 */
.L_x_5:
[----:B------:R-:W-:-:S07]  /*07f0*/  FMUL R0, R2, -100 ;  /* 0xc2c8000002007820 */ /* 0x000fce0000400000 */
.L_x_4:
[----:B------:R-:W0:Y:S01]  /*0800*/  LDCU.64 UR8, c[0x0][0x3c8] ;  /* 0x00007900ff0877ac */ /* 0x000e220008000a00 */
[----:B------:R-:W-:-:S04]  /*0810*/  UIADD3 UR5, UP0, UPT, UR14, UR6, URZ ;  /* 0x000000060e057290 */ /* 0x000fc8000ff1e0ff */
[----:B------:R-:W-:Y:S02]  /*0820*/  ULEA.HI.X.SX32 UR7, UR14, UR4, 0x1, UP0 ;  /* 0x000000040e077291 */ /* 0x000fe400080f0eff */
[----:B0-----:R-:W-:-:S04]  /*0830*/  ULEA UR4, UP0, UR5, UR8, 0x2 ;  /* 0x0000000805047291 */ /* 0x001fc8000f8010ff */
[----:B------:R-:W-:Y:S02]  /*0840*/  ULEA.HI.X UR5, UR5, UR9, UR7, 0x2, UP0 ;  /* 0x0000000905057291 */ /* 0x000fe400080f1407 */
[----:B------:R-:W-:Y:S01]  /*0850*/  IMAD.U32 R2, RZ, RZ, UR4 ;  /* 0x00000004ff027e24 */ /* 0x000fe2000f8e00ff */
[----:B------:R-:W-:-:S03]  /*0860*/  UMOV UR4, UR6 ;  /* 0x0000000600047c82 */ /* 0x000fc60008000000 */
[----:B------:R-:W-:-:S05]  /*0870*/  IMAD.U32 R3, RZ, RZ, UR5 ;  /* 0x00000005ff037e24 */ /* 0x000fca000f8e00ff */
[----:B------:R0:W-:Y:S02]  /*0880*/  STG.E desc[UR22][R2.64+-0x4], R0 ;  /* 0xfffffc0002007986 */ /* 0x0001e4000c101916 */
.L_x_3:
[----:B------:R-:W1:Y:S02]  /*0890*/  LDCU UR11, c[0x0][0x3b8] ;  /* 0x00007700ff0b77ac */ /* 0x000e640008000800 */
[----:B-1----:R-:W-:-:S06]  /*08a0*/  UISETP.NE.AND UP0, UPT, UR6, UR11, UPT ;  /* 0x0000000b0600728c */ /* 0x002fcc000bf05270 */
[----:B------:R-:W-:-:S13]  /*08b0*/  PLOP3.LUT P0, PT, PT, PT, UP0, 0x80, 0x8 ;  /* 0x000000000008781c */ /* 0x000fda0003f0f008 */
[----:B------:R-:W-:Y:S05]  /*08c0*/  @!P0 EXIT ;  /* 0x000000000000894d */ /* 0x000fea0003800000 */
[----:B------:R-:W1:Y:S01]  /*08d0*/  LDCU.64 UR12, c[0x0][0x3a8] ;  /* 0x00007500ff0c77ac */ /* 0x000e620008000a00 */
[----:B------:R-:W2:Y:S01]  /*08e0*/  LDC.64 R4, c[0x0][0x398] ;  /* 0x0000e600ff047b82 */ /* 0x000ea20000000a00 */
[----:B------:R-:W3:Y:S01]  /*08f0*/  LDCU.64 UR8, c[0x0][0x3c8] ;  /* 0x00007900ff0877ac */ /* 0x000ee20008000a00 */
[----:B------:R-:W4:Y:S06]  /*0900*/  LDCU.64 UR24, c[0x0][0x3b0] ;  /* 0x00007600ff1877ac */ /* 0x000f2c0008000a00 */
[----:B------:R-:W2:Y:S01]  /*0910*/  LDC.64 R6, c[0x0][0x3a0] ;  /* 0x0000e800ff067b82 */ /* 0x000ea20000000a00 */
[----:B------:R-:W5:Y:S01]  /*0920*/  LDCU.64 UR6, c[0x0][0x380] ;  /* 0x00007000ff0677ac */ /* 0x000f620008000a00 */
[----:B------:R-:W-:-:S06]  /*0930*/  USHF.R.U32.HI UR5, URZ, 0x1e, UR31 ;  /* 0x0000001eff057899 */ /* 0x000fcc000801161f */
[----:B------:R-:W2:Y:S01]  /*0940*/  LDC.64 R8, c[0x0][0x3a8] ;  /* 0x0000ea00ff087b82 */ /* 0x000ea20000000a00 */
[----:B------:R-:W-:Y:S01]  /*0950*/  ULEA UR26, UP2, -UR31, 0x8, 0x2 ;  /* 0x000000081f1a7891 */ /* 0x000fe2000f8411ff */
[----:B------:R-:W0:Y:S03]  /*0960*/  LDCU UR36, c[0x0][0x3c0] ;  /* 0x00007800ff2477ac */ /* 0x000e260008000800 */
[----:B------:R-:W-:Y:S02]  /*0970*/  UIADD3.X UR27, UPT, UPT, URZ, ~UR5, URZ, UP2, !UPT ;  /* 0x80000005ff1b7290 */ /* 0x000fe400097fe4ff */
[----:B-1----:R-:W-:Y:S02]  /*0980*/  UIADD3 UR5, UP2, UPT, UR26, UR12, URZ ;  /* 0x0000000c1a057290 */ /* 0x002fe4000ff5e0ff */
[----:B---3--:R-:W-:Y:S02]  /*0990*/  UIADD3 UR8, UP0, UPT, UR8, 0x4, URZ ;  /* 0x0000000408087890 */ /* 0x008fe4000ff1e0ff */
[----:B------:R-:W-:-:S02]  /*09a0*/  UIADD3.X UR10, UPT, UPT, UR27, UR13, URZ, UP2, !UPT ;  /* 0x0000000d1b0a7290 */ /* 0x000fc400097fe4ff */
[----:B------:R-:W-:Y:S02]  /*09b0*/  UIMAD.WIDE UR12, UR31, 0x4, URZ ;  /* 0x000000041f0c78a5 */ /* 0x000fe4000f8e02ff */
[----:B------:R-:W-:Y:S02]  /*09c0*/  UIADD3.X UR9, UPT, UPT, URZ, UR9, URZ, UP0, !UPT ;  /* 0x00000009ff097290 */ /* 0x000fe400087fe4ff */
[----:B----4-:R-:W-:Y:S02]  /*09d0*/  UIADD3 UR12, UP0, UPT, -UR12, UR24, URZ ;  /* 0x000000180c0c7290 */ /* 0x010fe4000ff1e1ff */
[----:B-----5:R-:W-:Y:S02]  /*09e0*/  UIADD3 UR6, UP1, UPT, UR6, 0x4, URZ ;  /* 0x0000000406067890 */ /* 0x020fe4000ff3e0ff */
[----:B------:R-:W-:Y:S02]  /*09f0*/  UIADD3.X UR30, UPT, UPT, ~UR13, UR25, URZ, UP0, !UPT ;  /* 0x000000190d1e7290 */ /* 0x000fe400087fe5ff */
[----:B------:R-:W-:-:S02]  /*0a00*/  UIADD3 UR13, UPT, UPT, UR4, 0x2, URZ ;  /* 0x00000002040d7890 */ /* 0x000fc4000fffe0ff */
[----:B------:R-:W-:Y:S02]  /*0a10*/  UIADD3.X UR7, UPT, UPT, URZ, UR7, URZ, UP1, !UPT ;  /* 0x00000007ff077290 */ /* 0x000fe40008ffe4ff */
[----:B------:R-:W-:Y:S02]  /*0a20*/  UIADD3 UR26, UP1, UPT, UR26, UR24, URZ ;  /* 0x000000181a1a7290 */ /* 0x000fe4000ff3e0ff */
[----:B------:R-:W-:Y:S01]  /*0a30*/  UIADD3 UR24, UP2, UPT, UR24, 0x8, URZ ;  /* 0x0000000818187890 */ /* 0x000fe2000ff5e0ff */
[----:B0-----:R-:W-:Y:S01]  /*0a40*/  IMAD.U32 R2, RZ, RZ, UR13 ;  /* 0x0000000dff027e24 */ /* 0x001fe2000f8e00ff */
[----:B------:R-:W-:Y:S01]  /*0a50*/  UIADD3.X UR27, UPT, UPT, UR27, UR25, URZ, UP1, !UPT ;  /* 0x000000191b1b7290 */ /* 0x000fe20008ffe4ff */
[----:B------:R-:W0:Y:S01]  /*0a60*/  LDCU.64 UR28, c[0x0][0x3a0] ;  /* 0x00007400ff1c77ac */ /* 0x000e220008000a00 */
[----:B------:R-:W1:Y:S01]  /*0a70*/  LDCU.128 UR16, c[0x0][0x3a0] ;  /* 0x00007400ff1077ac */ /* 0x000e620008000c00 */
[----:B------:R-:W-:Y:S02]  /*0a80*/  UIADD3.X UR25, UPT, UPT, URZ, UR25, URZ, UP2, !UPT ;  /* 0x00000019ff197290 */ /* 0x000fe400097fe4ff */
[----:B------:R-:W-:-:S02]  /*0a90*/  UIADD3 UR11, UPT, UPT, UR4, -UR11, URZ ;  /* 0x8000000b040b7290 */ /* 0x000fc4000fffe0ff */
[----:B------:R-:W-:-:S12]  /*0aa0*/  UIADD3 UR37, UPT, UPT, UR14, UR4, URZ ;  /* 0x000000040e257290 */ /* 0x000fd8000fffe0ff */
.L_x_10:
[----:B------:R-:W-:-:S06]  /*0ab0*/  UIMAD.WIDE UR34, UR4, 0x4, UR6 ;  /* 0x00000004042278a5 */ /* 0x000fcc000f8e0206 */
[----:B---3--:R-:W-:Y:S01]  /*0ac0*/  IMAD.U32 R12, RZ, RZ, UR34 ;  /* 0x00000022ff0c7e24 */ /* 0x008fe2000f8e00ff */
[----:B------:R-:W-:-:S05]  /*0ad0*/  MOV R13, UR35 ;  /* 0x00000023000d7c02 */ /* 0x000fca0008000f00 */
[----:B------:R-:W3:Y:S01]  /*0ae0*/  LDG.E.CONSTANT R3, desc[UR22][R12.64+-0x4] ;  /* 0xfffffc160c037981 */ /* 0x000ee2000c1e9900 */
[----:B------:R-:W-:Y:S01]  /*0af0*/  UMOV UR14, UR24 ;  /* 0x00000018000e7c82 */ /* 0x000fe20008000000 */
[----:B------:R-:W-:Y:S01]  /*0b00*/  UMOV UR15, UR25 ;  /* 0x00000019000f7c82 */ /* 0x000fe20008000000 */
[----:B------:R-:W-:Y:S01]  /*0b10*/  USHF.R.S32.HI UR21, URZ, 0x1f, UR4 ;  /* 0x0000001fff157899 */ /* 0x000fe20008011404 */
[----:B------:R-:W-:Y:S01]  /*0b20*/  IMAD.MOV.U32 R0, RZ, RZ, 0x7fc00000 ;  /* 0x7fc00000ff007424 */ /* 0x000fe200078e00ff */
[----:B------:R-:W-:Y:S01]  /*0b30*/  UIMAD.WIDE UR32, UR4, 0x4, UR14 ;  /* 0x00000004042078a5 */ /* 0x000fe2000f8e020e */
[----:B---3--:R-:W-:-:S13]  /*0b40*/  FSETP.NAN.AND P0, PT, |R3|, |R3|, PT ;  /* 0x400000030300720b */ /* 0x008fda0003f08200 */
[----:B------:R-:W-:Y:S05]  /*0b50*/  @P0 BRA `(.L_x_6) ;  /* 0x0000000400000947 */ /* 0x000fea0003800000 */
[----:B------:R-:W-:Y:S01]  /*0b60*/  UMOV UR13, UR30 ;  /* 0x0000001e000d7c82 */ /* 0x000fe20008000000 */
[----:B------:R-:W-:Y:S01]  /*0b70*/  IMAD.U32 R12, RZ, RZ, UR32 ;  /* 0x00000020ff0c7e24 */ /* 0x000fe2000f8e00ff */
[----:B------:R-:W-:Y:S01]  /*0b80*/  UIMAD.WIDE UR14, UR4, 0x4, UR12 ;  /* 0x00000004040e78a5 */ /* 0x000fe2000f8e020c */
[----:B------:R-:W-:-:S05]  /*0b90*/  IMAD.U32 R13, RZ, RZ, UR33 ;  /* 0x00000021ff0d7e24 */ /* 0x000fca000f8e00ff */
[----:B------:R-:W-:Y:S01]  /*0ba0*/  IMAD.U32 R15, RZ, RZ, UR15 ;  /* 0x0000000fff0f7e24 */ /* 0x000fe2000f8e00ff */
[----:B------:R-:W3:Y:S01]  /*0bb0*/  LDG.E.CONSTANT R12, desc[UR22][R12.64+-0x4] ;  /* 0xfffffc160c0c7981 */ /* 0x000ee2000c1e9900 */
[----:B------:R-:W-:-:S05]  /*0bc0*/  IMAD.U32 R14, RZ, RZ, UR14 ;  /* 0x0000000eff0e7e24 */ /* 0x000fca000f8e00ff */
[----:B------:R-:W3:Y:S02]  /*0bd0*/  LDG.E.CONSTANT R15, desc[UR22][R14.64+0x4] ;  /* 0x000004160e0f7981 */ /* 0x000ee4000c1e9900 */
[----:B---3--:R-:W-:-:S13]  /*0be0*/  ISETP.NE.AND P0, PT, R12, R15, PT ;  /* 0x0000000f0c00720c */ /* 0x008fda0003f05270 */
[----:B------:R-:W-:Y:S05]  /*0bf0*/  @P0 BRA `(.L_x_6) ;  /* 0x0000000000d80947 */ /* 0x000fea0003800000 */
[----:B------:R-:W3:Y:S02]  /*0c00*/  LDG.E.CONSTANT R15, desc[UR22][R10.64] ;  /* 0x000000160a0f7981 */ /* 0x000ee4000c1e9900 */
[----:B---3--:R-:W-:-:S04]  /*0c10*/  ISETP.GE.AND P0, PT, R15, UR36, PT ;  /* 0x000000240f007c0c */ /* 0x008fc8000bf06270 */
[----:B------:R-:W-:-:S13]  /*0c20*/  ISETP.LT.OR P0, PT, R15, RZ, P0 ;  /* 0x000000ff0f00720c */ /* 0x000fda0000701670 */
[----:B------:R-:W-:Y:S05]  /*0c30*/  @P0 BRA `(.L_x_6) ;  /* 0x0000000000c80947 */ /* 0x000fea0003800000 */
[----:B--2---:R-:W-:-:S06]  /*0c40*/  IMAD.WIDE.U32 R12, R15, 0x4, R4 ;  /* 0x000000040f0c7825 */ /* 0x004fcc00078e0004 */
[----:B------:R-:W2:Y:S01]  /*0c50*/  LDG.E.CONSTANT R12, desc[UR22][R12.64] ;  /* 0x000000160c0c7981 */ /* 0x000ea2000c1e9900 */
[----:B------:R-:W-:Y:S01]  /*0c60*/  USHF.R.S32.HI UR13, URZ, 0x1f, UR31 ;  /* 0x0000001fff0d7899 */ /* 0x000fe2000801141f */
[----:B------:R-:W-:-:S04]  /*0c70*/  MOV R14, 0xffffffff ;  /* 0xffffffff000e7802 */ /* 0x000fc80000000f00 */
[----:B------:R-:W-:Y:S02]  /*0c80*/  SHF.L.U32 R15, R14, R15, RZ ;  /* 0x0000000f0e0f7219 */ /* 0x000fe400000006ff */
[----:B--2---:R-:W-:-:S13]  /*0c90*/  R2UR UR20, R12 ;  /* 0x000000000c1472ca */ /* 0x004fda00000e0000 */
[----:B------:R-:W-:Y:S02]  /*0ca0*/  USHF.R.S32.HI UR15, URZ, 0x1f, UR20 ;  /* 0x0000001fff0f7899 */ /* 0x000fe40008011414 */
[----:B------:R-:W-:Y:S01]  /*0cb0*/  IADD3 R14, PT, PT, R2, UR20, R15 ;  /* 0x00000014020e7c10 */ /* 0x000fe2000fffe00f */
[----:B------:R-:W-:-:S04]  /*0cc0*/  UIADD3 UR14, UP0, UP1, UR4, UR20, -UR31 ;  /* 0x00000014040e7290 */ /* 0x000fc8000f91e81f */
[----:B------:R-:W-:Y:S01]  /*0cd0*/  UIADD3.X UR15, UPT, UPT, UR21, UR15, ~UR13, UP0, UP1 ;  /* 0x0000000f150f7290 */ /* 0x000fe200087e2c0d */
[----:B------:R-:W-:Y:S01]  /*0ce0*/  VIADD R13, R14, 0xffffffff ;  /* 0xffffffff0e0d7836 */ /* 0x000fe20000000000 */
[----:B------:R-:W-:Y:S02]  /*0cf0*/  USHF.L.U32 UR13, UR14, 0x2, URZ ;  /* 0x000000020e0d7899 */ /* 0x000fe400080006ff */
[----:B------:R-:W-:Y:S01]  /*0d00*/  USHF.L.U64.HI UR14, UR14, 0x2, UR15 ;  /* 0x000000020e0e7899 */ /* 0x000fe2000801020f */
[C---:B------:R-:W-:Y:S01]  /*0d10*/  IMAD.WIDE R14, R13.reuse, 0x4, R8 ;  /* 0x000000040d0e7825 */ /* 0x040fe200078e0208 */
[----:B-1----:R-:W-:Y:S02]  /*0d20*/  UIADD3 UR15, UP1, UPT, UR13, UR18, URZ ;  /* 0x000000120d0f7290 */ /* 0x002fe4000ff3e0ff */
[----:B------:R-:W-:Y:S01]  /*0d30*/  UIADD3 UR13, UP0, UPT, UR13, UR16, URZ ;  /* 0x000000100d0d7290 */ /* 0x000fe2000ff1e0ff */
[----:B------:R-:W-:Y:S01]  /*0d40*/  IMAD.WIDE R12, R13, 0x4, R6 ;  /* 0x000000040d0c7825 */ /* 0x000fe200078e0206 */
[----:B------:R-:W-:Y:S01]  /*0d50*/  UIADD3.X UR20, UPT, UPT, UR14, UR19, URZ, UP1, !UPT ;  /* 0x000000130e147290 */ /* 0x000fe20008ffe4ff */
[----:B------:R-:W2:Y:S01]  /*0d60*/  LDG.E.CONSTANT R15, desc[UR22][R14.64] ;  /* 0x000000160e0f7981 */ /* 0x000ea2000c1e9900 */
[----:B------:R-:W-:Y:S01]  /*0d70*/  UIADD3.X UR14, UPT, UPT, UR14, UR17, URZ, UP0, !UPT ;  /* 0x000000110e0e7290 */ /* 0x000fe200087fe4ff */
[----:B------:R-:W-:-:S02]  /*0d80*/  IMAD.U32 R18, RZ, RZ, UR15 ;  /* 0x0000000fff127e24 */ /* 0x000fc4000f8e00ff */
[----:B------:R-:W-:Y:S01]  /*0d90*/  IMAD.U32 R16, RZ, RZ, UR13 ;  /* 0x0000000dff107e24 */ /* 0x000fe2000f8e00ff */
[----:B------:R-:W3:Y:S01]  /*0da0*/  LDG.E.CONSTANT R13, desc[UR22][R12.64] ;  /* 0x000000160c0d7981 */ /* 0x000ee2000c1e9900 */
[----:B------:R-:W-:Y:S02]  /*0db0*/  IMAD.U32 R19, RZ, RZ, UR20 ;  /* 0x00000014ff137e24 */ /* 0x000fe4000f8e00ff */
[----:B------:R-:W-:-:S03]  /*0dc0*/  IMAD.U32 R17, RZ, RZ, UR14 ;  /* 0x0000000eff117e24 */ /* 0x000fc6000f8e00ff */
[----:B------:R-:W2:Y:S04]  /*0dd0*/  LDG.E.CONSTANT R18, desc[UR22][R18.64+0x4] ;  /* 0x0000041612127981 */ /* 0x000ea8000c1e9900 */
[----:B------:R-:W3:Y:S01]  /*0de0*/  LDG.E.CONSTANT R16, desc[UR22][R16.64+0x4] ;  /* 0x0000041610107981 */ /* 0x000ee2000c1e9900 */
[----:B--2---:R-:W-:Y:S02]  /*0df0*/  FMNMX R21, R18, R15, PT ;  /* 0x0000000f12157209 */ /* 0x004fe40003800000 */
[----:B---3--:R-:W-:Y:S02]  /*0e00*/  FMNMX R20, R16, R13, !PT ;  /* 0x0000000d10147209 */ /* 0x008fe40007800000 */
[----:B------:R-:W-:-:S04]  /*0e10*/  FSETP.NE.AND P0, PT, |R21|, +INF , PT ;  /* 0x7f8000001500780b */ /* 0x000fc80003f05200 */
[----:B------:R-:W-:-:S13]  /*0e20*/  FSETP.EQU.OR P0, PT, |R20|, +INF , !P0 ;  /* 0x7f8000001400780b */ /* 0x000fda000470a600 */
[----:B------:R-:W-:Y:S05]  /*0e30*/  @P0 BRA `(.L_x_6) ;  /* 0x0000000000480947 */ /* 0x000fea0003800000 */
[----:B------:R-:W-:Y:S01]  /*0e40*/  FADD R21, R20, -R21 ;  /* 0x8000001514157221 */ /* 0x000fe20000000000 */
[----:B------:R-:W-:-:S04]  /*0e50*/  HFMA2 R0, -RZ, RZ, 0, 0 ;  /* 0x00000000ff007431 */ /* 0x000fc800000001ff */
[----:B------:R-:W-:-:S13]  /*0e60*/  FSETP.NEU.AND P0, PT, R21, RZ, PT ;  /* 0x000000ff1500720b */ /* 0x000fda0003f0d000 */
[----:B------:R-:W-:Y:S05]  /*0e70*/  @!P0 BRA `(.L_x_6) ;  /* 0x0000000000388947 */ /* 0x000fea0003800000 */
[----:B------:R-:W1:Y:S01]  /*0e80*/  MUFU.RCP R12, R21 ;  /* 0x00000015000c7308 */ /* 0x000e620000001000 */
[----:B------:R-:W-:-:S07]  /*0e90*/  FADD R0, -R3, R20 ;  /* 0x0000001403007221 */ /* 0x000fce0000000100 */
[----:B------:R-:W2:Y:S01]  /*0ea0*/  FCHK P0, R0, R21 ;  /* 0x0000001500007302 */ /* 0x000ea20000000000 */
[----:B-1----:R-:W-:-:S04]  /*0eb0*/  FFMA R13, -R21, R12, 1 ;  /* 0x3f800000150d7423 */ /* 0x002fc8000000010c */
[----:B------:R-:W-:-:S04]  /*0ec0*/  FFMA R13, R12, R13, R12 ;  /* 0x0000000d0c0d7223 */ /* 0x000fc8000000000c */
[----:B------:R-:W-:-:S04]  /*0ed0*/  FFMA R12, R0, R13, RZ ;  /* 0x0000000d000c7223 */ /* 0x000fc800000000ff */
[----:B------:R-:W-:-:S04]  /*0ee0*/  FFMA R3, -R21, R12, R0 ;  /* 0x0000000c15037223 */ /* 0x000fc80000000100 */
[----:B------:R-:W-:Y:S01]  /*0ef0*/  FFMA R3, R13, R3, R12 ;  /* 0x000000030d037223 */ /* 0x000fe2000000000c */
[----:B--2---:R-:W-:Y:S06]  /*0f00*/  @!P0 BRA `(.L_x_7) ;  /* 0x0000000000108947 */ /* 0x004fec0003800000 */
[----:B------:R-:W-:Y:S01]  /*0f10*/  IMAD.MOV.U32 R3, RZ, RZ, R21 ;  /* 0x000000ffff037224 */ /* 0x000fe200078e0015 */
[----:B------:R-:W-:-:S07]  /*0f20*/  MOV R12, 0xf40 ;  /* 0x00000f40000c7802 */ /* 0x000fce0000000f00 */
[----:B0-----:R-:W-:Y:S05]  /*0f30*/  CALL.REL.NOINC `($__internal_0_$__cuda_sm3x_div_rn_noftz_f32_slowpath) ;  /* 0x0000000400507944 */ /* 0x001fea0003c00000 */
[----:B------:R-:W-:-:S07]  /*0f40*/  IMAD.MOV.U32 R3, RZ, RZ, R0 ;  /* 0x000000ffff037224 */ /* 0x000fce00078e0000 */
.L_x_7:
[----:B------:R-:W-:-:S07]  /*0f50*/  FMUL R0, R3, -100 ;  /* 0xc2c8000003007820 */ /* 0x000fce0000400000 */
.L_x_6:
[----:B------:R-:W-:Y:S02]  /*0f60*/  IMAD.U32 R16, RZ, RZ, UR34 ;  /* 0x00000022ff107e24 */ /* 0x000fe4000f8e00ff */
[----:B------:R-:W-:-:S05]  /*0f70*/  IMAD.U32 R17, RZ, RZ, UR35 ;  /* 0x00000023ff117e24 */ /* 0x000fca000f8e00ff */
[----:B------:R-:W3:Y:S01]  /*0f80*/  LDG.E.CONSTANT R3, desc[UR22][R16.64] ;  /* 0x0000001610037981 */ /* 0x000ee2000c1e9900 */
[----:B------:R-:W-:Y:S01]  /*0f90*/  UIMAD.WIDE UR34, UR37, 0x4, UR8 ;  /* 0x00000004252278a5 */ /* 0x000fe2000f8e0208 */
[----:B------:R-:W-:-:S05]  /*0fa0*/  IMAD.MOV.U32 R12, RZ, RZ, 0x7fc00000 ;  /* 0x7fc00000ff0c7424 */ /* 0x000fca00078e00ff */
[----:B------:R-:W-:Y:S01]  /*0fb0*/  IMAD.U32 R14, RZ, RZ, UR34 ;  /* 0x00000022ff0e7e24 */ /* 0x000fe2000f8e00ff */
[----:B------:R-:W-:-:S05]  /*0fc0*/  MOV R15, UR35 ;  /* 0x00000023000f7c02 */ /* 0x000fca0008000f00 */
[----:B------:R4:W-:Y:S01]  /*0fd0*/  STG.E desc[UR22][R14.64+-0x4], R0 ;  /* 0xfffffc000e007986 */ /* 0x0009e2000c101916 */
[----:B---3--:R-:W-:-:S13]  /*0fe0*/  FSETP.NAN.AND P0, PT, |R3|, |R3|, PT ;  /* 0x400000030300720b */ /* 0x008fda0003f08200 */
[----:B----4-:R-:W-:Y:S05]  /*0ff0*/  @P0 BRA `(.L_x_8) ;  /* 0x0000000000f80947 */ /* 0x010fea0003800000 */
[----:B------:R-:W-:Y:S01]  /*1000*/  ULEA UR13, UP0, UR4, UR26, 0x2 ;  /* 0x0000001a040d7291 */ /* 0x000fe2000f8010ff */
[----:B------:R-:W-:Y:S02]  /*1010*/  IMAD.U32 R16, RZ, RZ, UR32 ;  /* 0x00000020ff107e24 */ /* 0x000fe4000f8e00ff */
[----:B------:R-:W-:Y:S01]  /*1020*/  IMAD.U32 R17, RZ, RZ, UR33 ;  /* 0x00000021ff117e24 */ /* 0x000fe2000f8e00ff */
[----:B------:R-:W-:Y:S02]  /*1030*/  ULEA.HI.X UR14, UR4, UR27, UR21, 0x2, UP0 ;  /* 0x0000001b040e7291 */ /* 0x000fe400080f1415 */
[----:B------:R-:W-:Y:S02]  /*1040*/  IMAD.U32 R14, RZ, RZ, UR13 ;  /* 0x0000000dff0e7e24 */ /* 0x000fe4000f8e00ff */
[----:B------:R-:W3:Y:S02]  /*1050*/  LDG.E.CONSTANT R16, desc[UR22][R16.64] ;  /* 0x0000001610107981 */ /* 0x000ee4000c1e9900 */
[----:B------:R-:W-:-:S06]  /*1060*/  IMAD.U32 R15, RZ, RZ, UR14 ;  /* 0x0000000eff0f7e24 */ /* 0x000fcc000f8e00ff */
        /* <DEDUP_REMOVED lines=9> */
[----:B------:R-:W-:Y:S01]  /*1100*/  MOV R0, 0xffffffff ;  /* 0xffffffff00007802 */ /* 0x000fe20000000f00 */
[----:B------:R-:W-:-:S03]  /*1110*/  UIMAD.WIDE.U32 UR14, UR31, 0x4, URZ ;  /* 0x000000041f0e78a5 */ /* 0x000fc6000f8e00ff */
[----:B------:R-:W-:Y:S02]  /*1120*/  SHF.L.U32 R13, R0, R13, RZ ;  /* 0x0000000d000d7219 */ /* 0x000fe400000006ff */
[----:B--2---:R-:W-:-:S13]  /*1130*/  R2UR UR32, R14 ;  /* 0x000000000e2072ca */ /* 0x004fda00000e0000 */
[----:B------:R-:W-:Y:S02]  /*1140*/  UIADD3 UR20, UP0, UPT, UR32, UR4, URZ ;  /* 0x0000000420147290 */ /* 0x000fe4000ff1e0ff */
[----:B------:R-:W-:Y:S02]  /*1150*/  IADD3 R13, PT, PT, R2, UR32, R13 ;  /* 0x00000020020d7c10 */ /* 0x000fe4000fffe00d */
[----:B------:R-:W-:Y:S02]  /*1160*/  ULEA.HI.X.SX32 UR21, UR32, UR21, 0x1, UP0 ;  /* 0x0000001520157291 */ /* 0x000fe400080f0eff */
[----:B------:R-:W-:Y:S01]  /*1170*/  USHF.L.U32 UR13, UR20, 0x2, URZ ;  /* 0x00000002140d7899 */ /* 0x000fe200080006ff */
[C---:B------:R-:W-:Y:S01]  /*1180*/  IMAD.WIDE R16, R13.reuse, 0x4, R8 ;  /* 0x000000040d107825 */ /* 0x040fe200078e0208 */
[----:B------:R-:W-:Y:S02]  /*1190*/  USHF.L.U64.HI UR20, UR20, 0x2, UR21 ;  /* 0x0000000214147899 */ /* 0x000fe40008010215 */
[----:B------:R-:W-:Y:S01]  /*11a0*/  UIADD3 UR21, UP2, UPT, UR13, UR5, URZ ;  /* 0x000000050d157290 */ /* 0x000fe2000ff5e0ff */
[----:B------:R-:W-:Y:S01]  /*11b0*/  IMAD.WIDE R14, R13, 0x4, R6 ;  /* 0x000000040d0e7825 */ /* 0x000fe200078e0206 */
[----:B0-----:R-:W-:Y:S01]  /*11c0*/  UIADD3 UR13, UP0, UP1, UR13, UR28, -UR14 ;  /* 0x0000001c0d0d7290 */ /* 0x001fe2000f91e80e */
[----:B------:R-:W2:Y:S01]  /*11d0*/  LDG.E.CONSTANT R17, desc[UR22][R16.64] ;  /* 0x0000001610117981 */ /* 0x000ea2000c1e9900 */
[----:B------:R-:W-:-:S02]  /*11e0*/  UIADD3.X UR32, UPT, UPT, UR20, UR10, URZ, UP2, !UPT ;  /* 0x0000000a14207290 */ /* 0x000fc400097fe4ff */
[----:B------:R-:W-:Y:S01]  /*11f0*/  UIADD3.X UR14, UPT, UPT, UR20, UR29, ~UR15, UP0, UP1 ;  /* 0x0000001d140e7290 */ /* 0x000fe200087e2c0f */
[----:B------:R-:W-:Y:S01]  /*1200*/  IMAD.U32 R20, RZ, RZ, UR21 ;  /* 0x00000015ff147e24 */ /* 0x000fe2000f8e00ff */
[----:B------:R-:W3:Y:S01]  /*1210*/  LDG.E.CONSTANT R15, desc[UR22][R14.64] ;  /* 0x000000160e0f7981 */ /* 0x000ee2000c1e9900 */
[----:B------:R-:W-:Y:S02]  /*1220*/  IMAD.U32 R18, RZ, RZ, UR13 ;  /* 0x0000000dff127e24 */ /* 0x000fe4000f8e00ff */
        /* <DEDUP_REMOVED lines=15> */
[----:B------:R-:W2:Y:S01]  /*1320*/  FCHK P0, R0, R15 ;  /* 0x0000000f00007302 */ /* 0x000ea20000000000 */
[----:B0-----:R-:W-:-:S04]  /*1330*/  FFMA R13, -R15, R12, 1 ;  /* 0x3f8000000f0d7423 */ /* 0x001fc8000000010c */
[----:B------:R-:W-:-:S04]  /*1340*/  FFMA R13, R12, R13, R12 ;  /* 0x0000000d0c0d7223 */ /* 0x000fc8000000000c */
[----:B------:R-:W-:-:S04]  /*1350*/  FFMA R12, R0, R13, RZ ;  /* 0x0000000d000c7223 */ /* 0x000fc800000000ff */
[----:B------:R-:W-:-:S04]  /*1360*/  FFMA R3, -R15, R12, R0 ;  /* 0x0000000c0f037223 */ /* 0x000fc80000000100 */
[----:B------:R-:W-:Y:S01]  /*1370*/  FFMA R12, R13, R3, R12 ;  /* 0x000000030d0c7223 */ /* 0x000fe2000000000c */
[----:B--2---:R-:W-:Y:S06]  /*1380*/  @!P0 BRA `(.L_x_9) ;  /* 0x0000000000108947 */ /* 0x004fec0003800000 */
[----:B------:R-:W-:Y:S02]  /*1390*/  MOV R3, R15 ;  /* 0x0000000f00037202 */ /* 0x000fe40000000f00 */
[----:B------:R-:W-:-:S07]  /*13a0*/  MOV R12, 0x13c0 ;  /* 0x000013c0000c7802 */ /* 0x000fce0000000f00 */
[----:B-1----:R-:W-:Y:S05]  /*13b0*/  CALL.REL.NOINC `($__internal_0_$__cuda_sm3x_div_rn_noftz_f32_slowpath) ;  /* 0x0000000000307944 */ /* 0x002fea0003c00000 */
[----:B------:R-:W-:-:S07]  /*13c0*/  IMAD.MOV.U32 R12, RZ, RZ, R0 ;  /* 0x000000ffff0c7224 */ /* 0x000fce00078e0000 */
.L_x_9:
[----:B------:R-:W-:-:S07]  /*13d0*/  FMUL R12, R12, -100 ;  /* 0xc2c800000c0c7820 */ /* 0x000fce0000400000 */
.L_x_8:
[----:B------:R-:W-:Y:S01]  /*13e0*/  IMAD.U32 R14, RZ, RZ, UR34 ;  /* 0x00000022ff0e7e24 */ /* 0x000fe2000f8e00ff */
[----:B------:R-:W-:Y:S01]  /*13f0*/  UIADD3 UR11, UPT, UPT, UR11, 0x2, URZ ;  /* 0x000000020b0b7890 */ /* 0x000fe2000fffe0ff */
[----:B------:R-:W-:Y:S01]  /*1400*/  IMAD.U32 R15, RZ, RZ, UR35 ;  /* 0x00000023ff0f7e24 */ /* 0x000fe2000f8e00ff */
[----:B------:R-:W-:Y:S01]  /*1410*/  UIADD3 UR4, UPT, UPT, UR4, 0x2, URZ ;  /* 0x0000000204047890 */ /* 0x000fe2000fffe0ff */
[----:B------:R-:W-:Y:S01]  /*1420*/  VIADD R2, R2, 0x2 ;  /* 0x0000000202027836 */ /* 0x000fe20000000000 */
[----:B------:R-:W-:Y:S02]  /*1430*/  UISETP.NE.AND UP0, UPT, UR11, URZ, UPT ;  /* 0x000000ff0b00728c */ /* 0x000fe4000bf05270 */
[----:B------:R3:W-:Y:S01]  /*1440*/  STG.E desc[UR22][R14.64], R12 ;  /* 0x0000000c0e007986 */ /* 0x0007e2000c101916 */
[----:B------:R-:W-:-:S06]  /*1450*/  UIADD3 UR37, UPT, UPT, UR37, 0x2, URZ ;  /* 0x0000000225257890 */ /* 0x000fcc000fffe0ff */
[----:B------:R-:W-:Y:S06]  /*1460*/  BRA.U UP0, `(.L_x_10) ;  /* 0xfffffff500907547 */ /* 0x000fec000b83ffff */
[----:B01----:R-:W-:Y:S05]  /*1470*/  EXIT ;  /* 0x000000000000794d */ /* 0x003fea0003800000 */
        .weak           $__internal_0_$__cuda_sm3x_div_rn_noftz_f32_slowpath
        .type           $__internal_0_$__cuda_sm3x_div_rn_noftz_f32_slowpath,@function
        .size           $__internal_0_$__cuda_sm3x_div_rn_noftz_f32_slowpath,(.L_x_20 - $__internal_0_$__cuda_sm3x_div_rn_noftz_f32_slowpath)
$__internal_0_$__cuda_sm3x_div_rn_noftz_f32_slowpath:
[----:B------:R-:W-:Y:S02]  /*1480*/  SHF.R.U32.HI R14, RZ, 0x17, R3 ;  /* 0x00000017ff0e7819 */ /* 0x000fe40000011603 */
[----:B------:R-:W-:Y:S02]  /*1490*/  SHF.R.U32.HI R13, RZ, 0x17, R0 ;  /* 0x00000017ff0d7819 */ /* 0x000fe40000011600 */
[----:B------:R-:W-:Y:S02]  /*14a0*/  LOP3.LUT R14, R14, 0xff, RZ, 0xc0, !PT ;  /* 0x000000ff0e0e7812 */ /* 0x000fe400078ec0ff */
[----:B------:R-:W-:-:S03]  /*14b0*/  LOP3.LUT R15, R13, 0xff, RZ, 0xc0, !PT ;  /* 0x000000ff0d0f7812 */ /* 0x000fc600078ec0ff */
[----:B------:R-:W-:Y:S01]  /*14c0*/  VIADD R17, R14, 0xffffffff ;  /* 0xffffffff0e117836 */ /* 0x000fe20000000000 */
[----:B------:R-:W-:-:S04]  /*14d0*/  IADD3 R16, PT, PT, R15, -0x1, RZ ;  /* 0xffffffff0f107810 */ /* 0x000fc80007ffe0ff */
[----:B------:R-:W-:-:S04]  /*14e0*/  ISETP.GT.U32.AND P0, PT, R17, 0xfd, PT ;  /* 0x000000fd1100780c */ /* 0x000fc80003f04070 */
[----:B------:R-:W-:-:S13]  /*14f0*/  ISETP.GT.U32.OR P0, PT, R16, 0xfd, P0 ;  /* 0x000000fd1000780c */ /* 0x000fda0000704470 */
[----:B------:R-:W-:Y:S01]  /*1500*/  @!P0 IMAD.MOV.U32 R13, RZ, RZ, RZ ;  /* 0x000000ffff0d8224 */ /* 0x000fe200078e00ff */
[----:B------:R-:W-:Y:S06]  /*1510*/  @!P0 BRA `(.L_x_11) ;  /* 0x00000000005c8947 */ /* 0x000fec0003800000 */
[----:B------:R-:W-:Y:S02]  /*1520*/  FSETP.GTU.FTZ.AND P0, PT, |R0|, +INF , PT ;  /* 0x7f8000000000780b */ /* 0x000fe40003f1c200 */
[----:B------:R-:W-:-:S04]  /*1530*/  FSETP.GTU.FTZ.AND P1, PT, |R3|, +INF , PT ;  /* 0x7f8000000300780b */ /* 0x000fc80003f3c200 */
[----:B------:R-:W-:-:S13]  /*1540*/  PLOP3.LUT P0, PT, P0, P1, PT, 0xf8, 0x8f ;  /* 0x00000000008f781c */ /* 0x000fda0000703f70 */
[----:B------:R-:W-:Y:S05]  /*1550*/  @P0 BRA `(.L_x_12) ;  /* 0x0000000400440947 */ /* 0x000fea0003800000 */
[----:B------:R-:W-:-:S13]  /*1560*/  LOP3.LUT P0, RZ, R3, 0x7fffffff, R0, 0xc8, !PT ;  /* 0x7fffffff03ff7812 */ /* 0x000fda000780c800 */
[----:B------:R-:W-:Y:S05]  /*1570*/  @!P0 BRA `(.L_x_13) ;  /* 0x0000000400348947 */ /* 0x000fea0003800000 */
[C---:B------:R-:W-:Y:S02]  /*1580*/  FSETP.NEU.FTZ.AND P2, PT, |R0|.reuse, +INF , PT ;  /* 0x7f8000000000780b */ /* 0x040fe40003f5d200 */
[----:B------:R-:W-:Y:S02]  /*1590*/  FSETP.NEU.FTZ.AND P1, PT, |R3|, +INF , PT ;  /* 0x7f8000000300780b */ /* 0x000fe40003f3d200 */
[----:B------:R-:W-:-:S11]  /*15a0*/  FSETP.NEU.FTZ.AND P0, PT, |R0|, +INF , PT ;  /* 0x7f8000000000780b */ /* 0x000fd60003f1d200 */
[----:B------:R-:W-:Y:S05]  /*15b0*/  @!P1 BRA !P2, `(.L_x_13) ;  /* 0x0000000400249947 */ /* 0x000fea0005000000 */
[----:B------:R-:W-:-:S04]  /*15c0*/  LOP3.LUT P2, RZ, R0, 0x7fffffff, RZ, 0xc0, !PT ;  /* 0x7fffffff00ff7812 */ /* 0x000fc8000784c0ff */
[----:B------:R-:W-:-:S13]  /*15d0*/  PLOP3.LUT P1, PT, P1, P2, PT, 0x2f, 0xf2 ;  /* 0x0000000000f2781c */ /* 0x000fda0000f24577 */
[----:B------:R-:W-:Y:S05]  /*15e0*/  @P1 BRA `(.L_x_14) ;  /* 0x0000000400101947 */ /* 0x000fea0003800000 */
[----:B------:R-:W-:-:S04]  /*15f0*/  LOP3.LUT P1, RZ, R3, 0x7fffffff, RZ, 0xc0, !PT ;  /* 0x7fffffff03ff7812 */ /* 0x000fc8000782c0ff */
[----:B------:R-:W-:-:S13]  /*1600*/  PLOP3.LUT P0, PT, P0, P1, PT, 0x2f, 0xf2 ;  /* 0x0000000000f2781c */ /* 0x000fda0000702577 */
[----:B------:R-:W-:Y:S05]  /*1610*/  @P0 BRA `(.L_x_15) ;  /* 0x0000000000f80947 */ /* 0x000fea0003800000 */
[----:B------:R-:W-:Y:S02]  /*1620*/  ISETP.GE.AND P0, PT, R16, RZ, PT ;  /* 0x000000ff1000720c */ /* 0x000fe40003f06270 */
[----:B------:R-:W-:-:S11]  /*1630*/  ISETP.GE.AND P1, PT, R17, RZ, PT ;  /* 0x000000ff1100720c */ /* 0x000fd60003f26270 */
[----:B------:R-:W-:Y:S02]  /*1640*/  @P0 IMAD.MOV.U32 R13, RZ, RZ, RZ ;  /* 0x000000ffff0d0224 */ /* 0x000fe400078e00ff */
[----:B------:R-:W-:Y:S01]  /*1650*/  @!P0 FFMA R0, R0, 1.84467440737095516160e+19, RZ ;  /* 0x5f80000000008823 */ /* 0x000fe200000000ff */
[----:B------:R-:W-:Y:S02]  /*1660*/  @!P0 IMAD.MOV.U32 R13, RZ, RZ, -0x40 ;  /* 0xffffffc0ff0d8424 */ /* 0x000fe400078e00ff */
[----:B------:R-:W-:Y:S02]  /*1670*/  @!P1 FFMA R3, R3, 1.84467440737095516160e+19, RZ ;  /* 0x5f80000003039823 */ /* 0x000fe400000000ff */
[----:B------:R-:W-:-:S07]  /*1680*/  @!P1 VIADD R13, R13, 0x40 ;  /* 0x000000400d0d9836 */ /* 0x000fce0000000000 */
.L_x_11:
[----:B------:R-:W-:Y:S02]  /*1690*/  LEA R16, R14, 0xc0800000, 0x17 ;  /* 0xc08000000e107811 */ /* 0x000fe400078eb8ff */
[----:B------:R-:W-:-:S03]  /*16a0*/  IADD3 R15, PT, PT, R15, -0x7f, RZ ;  /* 0xffffff810f0f7810 */ /* 0x000fc60007ffe0ff */
[----:B------:R-:W-:Y:S02]  /*16b0*/  IMAD.IADD R16, R3, 0x1, -R16 ;  /* 0x0000000103107824 */ /* 0x000fe400078e0a10 */
[C---:B------:R-:W-:Y:S02]  /*16c0*/  IMAD R0, R15.reuse, -0x800000, R0 ;  /* 0xff8000000f007824 */ /* 0x040fe400078e0200 */
[----:B------:R0:W1:Y:S01]  /*16d0*/  MUFU.RCP R3, R16 ;  /* 0x0000001000037308 */ /* 0x0000620000001000 */
[----:B------:R-:W-:Y:S01]  /*16e0*/  FADD.FTZ R17, -R16, -RZ ;  /* 0x800000ff10117221 */ /* 0x000fe20000010100 */
[----:B0-----:R-:W-:-:S05]  /*16f0*/  IADD3 R16, PT, PT, R15, 0x7f, -R14 ;  /* 0x0000007f0f107810 */ /* 0x001fca0007ffe80e */
[----:B------:R-:W-:Y:S02]  /*1700*/  IMAD.IADD R13, R16, 0x1, R13 ;  /* 0x00000001100d7824 */ /* 0x000fe400078e020d */
[----:B-1----:R-:W-:-:S04]  /*1710*/  FFMA R18, R3, R17, 1 ;  /* 0x3f80000003127423 */ /* 0x002fc80000000011 */
[----:B------:R-:W-:-:S04]  /*1720*/  FFMA R3, R3, R18, R3 ;  /* 0x0000001203037223 */ /* 0x000fc80000000003 */
[----:B------:R-:W-:-:S04]  /*1730*/  FFMA R18, R0, R3, RZ ;  /* 0x0000000300127223 */ /* 0x000fc800000000ff */
[----:B------:R-:W-:-:S04]  /*1740*/  FFMA R19, R17, R18, R0 ;  /* 0x0000001211137223 */ /* 0x000fc80000000000 */
[----:B------:R-:W-:-:S04]  /*1750*/  FFMA R18, R3, R19, R18 ;  /* 0x0000001303127223 */ /* 0x000fc80000000012 */
[----:B------:R-:W-:-:S04]  /*1760*/  FFMA R17, R17, R18, R0 ;  /* 0x0000001211117223 */ /* 0x000fc80000000000 */
[----:B------:R-:W-:-:S05]  /*1770*/  FFMA R0, R3, R17, R18 ;  /* 0x0000001103007223 */ /* 0x000fca0000000012 */
[----:B------:R-:W-:-:S04]  /*1780*/  SHF.R.U32.HI R14, RZ, 0x17, R0 ;  /* 0x00000017ff0e7819 */ /* 0x000fc80000011600 */
[----:B------:R-:W-:-:S05]  /*1790*/  LOP3.LUT R14, R14, 0xff, RZ, 0xc0, !PT ;  /* 0x000000ff0e0e7812 */ /* 0x000fca00078ec0ff */
[----:B------:R-:W-:-:S04]  /*17a0*/  IMAD.IADD R19, R14, 0x1, R13 ;  /* 0x000000010e137824 */ /* 0x000fc800078e020d */
[----:B------:R-:W-:-:S05]  /*17b0*/  VIADD R14, R19, 0xffffffff ;  /* 0xffffffff130e7836 */ /* 0x000fca0000000000 */
[----:B------:R-:W-:-:S13]  /*17c0*/  ISETP.GE.U32.AND P0, PT, R14, 0xfe, PT ;  /* 0x000000fe0e00780c */ /* 0x000fda0003f06070 */
[----:B------:R-:W-:Y:S05]  /*17d0*/  @!P0 BRA `(.L_x_16) ;  /* 0x0000000000808947 */ /* 0x000fea0003800000 */
[----:B------:R-:W-:-:S13]  /*17e0*/  ISETP.GT.AND P0, PT, R19, 0xfe, PT ;  /* 0x000000fe1300780c */ /* 0x000fda0003f04270 */
[----:B------:R-:W-:Y:S05]  /*17f0*/  @P0 BRA `(.L_x_17) ;  /* 0x00000000006c0947 */ /* 0x000fea0003800000 */
[----:B------:R-:W-:-:S13]  /*1800*/  ISETP.GE.AND P0, PT, R19, 0x1, PT ;  /* 0x000000011300780c */ /* 0x000fda0003f06270 */
[----:B------:R-:W-:Y:S05]  /*1810*/  @P0 BRA `(.L_x_18) ;  /* 0x0000000000980947 */ /* 0x000fea0003800000 */
[----:B------:R-:W-:Y:S02]  /*1820*/  ISETP.GE.AND P0, PT, R19, -0x18, PT ;  /* 0xffffffe81300780c */ /* 0x000fe40003f06270 */
[----:B------:R-:W-:-:S11]  /*1830*/  LOP3.LUT R0, R0, 0x80000000, RZ, 0xc0, !PT ;  /* 0x8000000000007812 */ /* 0x000fd600078ec0ff */
[----:B------:R-:W-:Y:S05]  /*1840*/  @!P0 BRA `(.L_x_18) ;  /* 0x00000000008c8947 */ /* 0x000fea0003800000 */
[-CC-:B------:R-:W-:Y:S01]  /*1850*/  FFMA.RZ R13, R3, R17.reuse, R18.reuse ;  /* 0x00000011030d7223 */ /* 0x180fe2000000c012 */
[----:B------:R-:W-:Y:S02]  /*1860*/  VIADD R16, R19, 0x20 ;  /* 0x0000002013107836 */ /* 0x000fe40000000000 */
[-CC-:B------:R-:W-:Y:S01]  /*1870*/  FFMA.RM R14, R3, R17.reuse, R18.reuse ;  /* 0x00000011030e7223 */ /* 0x180fe20000004012 */
[----:B------:R-:W-:Y:S02]  /*1880*/  ISETP.NE.AND P2, PT, R19, RZ, PT ;  /* 0x000000ff1300720c */ /* 0x000fe40003f45270 */
[----:B------:R-:W-:Y:S01]  /*1890*/  LOP3.LUT R15, R13, 0x7fffff, RZ, 0xc0, !PT ;  /* 0x007fffff0d0f7812 */ /* 0x000fe200078ec0ff */
[----:B------:R-:W-:Y:S01]  /*18a0*/  FFMA.RP R13, R3, R17, R18 ;  /* 0x00000011030d7223 */ /* 0x000fe20000008012 */
[----:B------:R-:W-:Y:S02]  /*18b0*/  ISETP.NE.AND P1, PT, R19, RZ, PT ;  /* 0x000000ff1300720c */ /* 0x000fe40003f25270 */
[----:B------:R-:W-:-:S02]  /*18c0*/  LOP3.LUT R15, R15, 0x800000, RZ, 0xfc, !PT ;  /* 0x008000000f0f7812 */ /* 0x000fc400078efcff */
[----:B------:R-:W-:Y:S02]  /*18d0*/  IADD3 R3, PT, PT, -R19, RZ, RZ ;  /* 0x000000ff13037210 */ /* 0x000fe40007ffe1ff */
[----:B------:R-:W-:Y:S02]  /*18e0*/  SHF.L.U32 R16, R15, R16, RZ ;  /* 0x000000100f107219 */ /* 0x000fe400000006ff */
[----:B------:R-:W-:Y:S02]  /*18f0*/  FSETP.NEU.FTZ.AND P0, PT, R13, R14, PT ;  /* 0x0000000e0d00720b */ /* 0x000fe40003f1d000 */
[----:B------:R-:W-:Y:S02]  /*1900*/  SEL R14, R3, RZ, P2 ;  /* 0x000000ff030e7207 */ /* 0x000fe40001000000 */
[----:B------:R-:W-:Y:S02]  /*1910*/  ISETP.NE.AND P1, PT, R16, RZ, P1 ;  /* 0x000000ff1000720c */ /* 0x000fe40000f25270 */
[----:B------:R-:W-:-:S02]  /*1920*/  SHF.R.U32.HI R14, RZ, R14, R15 ;  /* 0x0000000eff0e7219 */ /* 0x000fc4000001160f */
[----:B------:R-:W-:Y:S02]  /*1930*/  PLOP3.LUT P0, PT, P0, P1, PT, 0xf8, 0x8f ;  /* 0x00000000008f781c */ /* 0x000fe40000703f70 */
[----:B------:R-:W-:Y:S02]  /*1940*/  SHF.R.U32.HI R16, RZ, 0x1, R14 ;  /* 0x00000001ff107819 */ /* 0x000fe4000001160e */
[----:B------:R-:W-:-:S04]  /*1950*/  SEL R3, RZ, 0x1, !P0 ;  /* 0x00000001ff037807 */ /* 0x000fc80004000000 */
[----:B------:R-:W-:-:S04]  /*1960*/  LOP3.LUT R3, R3, 0x1, R16, 0xf8, !PT ;  /* 0x0000000103037812 */ /* 0x000fc800078ef810 */
[----:B------:R-:W-:-:S05]  /*1970*/  LOP3.LUT R3, R3, R14, RZ, 0xc0, !PT ;  /* 0x0000000e03037212 */ /* 0x000fca00078ec0ff */
[----:B------:R-:W-:-:S05]  /*1980*/  IMAD.IADD R3, R16, 0x1, R3 ;  /* 0x0000000110037824 */ /* 0x000fca00078e0203 */
[----:B------:R-:W-:Y:S01]  /*1990*/  LOP3.LUT R0, R3, R0, RZ, 0xfc, !PT ;  /* 0x0000000003007212 */ /* 0x000fe200078efcff */
[----:B------:R-:W-:Y:S06]  /*19a0*/  BRA `(.L_x_18) ;  /* 0x0000000000347947 */ /* 0x000fec0003800000 */
.L_x_17:
[----:B------:R-:W-:-:S04]  /*19b0*/  LOP3.LUT R0, R0, 0x80000000, RZ, 0xc0, !PT ;  /* 0x8000000000007812 */ /* 0x000fc800078ec0ff */
[----:B------:R-:W-:Y:S01]  /*19c0*/  LOP3.LUT R0, R0, 0x7f800000, RZ, 0xfc, !PT ;  /* 0x7f80000000007812 */ /* 0x000fe200078efcff */
[----:B------:R-:W-:Y:S06]  /*19d0*/  BRA `(.L_x_18) ;  /* 0x0000000000287947 */ /* 0x000fec0003800000 */
.L_x_16:
[----:B------:R-:W-:Y:S01]  /*19e0*/  IMAD R0, R13, 0x800000, R0 ;  /* 0x008000000d007824 */ /* 0x000fe200078e0200 */
[----:B------:R-:W-:Y:S06]  /*19f0*/  BRA `(.L_x_18) ;  /* 0x0000000000207947 */ /* 0x000fec0003800000 */
.L_x_15:
[----:B------:R-:W-:-:S04]  /*1a00*/  LOP3.LUT R0, R3, 0x80000000, R0, 0x48, !PT ;  /* 0x8000000003007812 */ /* 0x000fc800078e4800 */
[----:B------:R-:W-:Y:S01]  /*1a10*/  LOP3.LUT R0, R0, 0x7f800000, RZ, 0xfc, !PT ;  /* 0x7f80000000007812 */ /* 0x000fe200078efcff */
[----:B------:R-:W-:Y:S06]  /*1a20*/  BRA `(.L_x_18) ;  /* 0x0000000000147947 */ /* 0x000fec0003800000 */
.L_x_14:
[----:B------:R-:W-:Y:S01]  /*1a30*/  LOP3.LUT R0, R3, 0x80000000, R0, 0x48, !PT ;  /* 0x8000000003007812 */ /* 0x000fe200078e4800 */
[----:B------:R-:W-:Y:S06]  /*1a40*/  BRA `(.L_x_18) ;  /* 0x00000000000c7947 */ /* 0x000fec0003800000 */
.L_x_13:
[----:B------:R-:W0:Y:S01]  /*1a50*/  MUFU.RSQ R0, -QNAN ;  /* 0xffc0000000007908 */ /* 0x000e220000001400 */
[----:B------:R-:W-:Y:S05]  /*1a60*/  BRA `(.L_x_18) ;  /* 0x0000000000047947 */ /* 0x000fea0003800000 */
.L_x_12:
[----:B------:R-:W-:-:S07]  /*1a70*/  FADD.FTZ R0, R0, R3 ;  /* 0x0000000300007221 */ /* 0x000fce0000010000 */
.L_x_18:
[----:B------:R-:W-:-:S04]  /*1a80*/  IMAD.MOV.U32 R13, RZ, RZ, 0x0 ;  /* 0x00000000ff0d7424 */ /* 0x000fc800078e00ff */
[----:B0-----:R-:W-:Y:S05]  /*1a90*/  RET.REL.NODEC R12 `(willr_batch_f32) ;  /* 0xffffffe40c587950 */ /* 0x001fea0003c3ffff */
.L_x_19:
[----:B------:R-:W-:-:S00]  /*1aa0*/  BRA `(.L_x_19) ;  /* 0xfffffffc00fc7947 */ /* 0x000fc0000383ffff */
[----:B------:R-:W-:-:S00]  /*1ab0*/  NOP ;  /* 0x0000000000007918 */ /* 0x000fc00000000000 */
        /* <DEDUP_REMOVED lines=12> */
.L_x_20:


//--------------------- .nv.shared.reserved.0     --------------------------
	.section	.nv.shared.reserved.0,"aw",@nobits
	.weak		__nv_reservedSMEM_offset_0_alias
	.size		__nv_reservedSMEM_offset_0_alias, 0, 64
	.other		__nv_reservedSMEM_offset_0_alias,@"STO_CUDA_RESERVED_SHARED STV_DEFAULT"
__nv_reservedSMEM_offset_0_alias:
	.zero		0
	.zero		64


//--------------------- .nv.constant0.willr_batch_f32 --------------------------
	.section	.nv.constant0.willr_batch_f32,"a",@progbits
	.sectionflags	@""
	.align	4
.nv.constant0.willr_batch_f32:
	.zero		976


//--------------------- SYMBOLS --------------------------

	.type		.nv.reservedSmem.offset0,@object
	.size		.nv.reservedSmem.offset0,0x4
